//
// Generated by NVIDIA NVVM Compiler
//
// Compiler Build ID: CL-36424714
// Cuda compilation tools, release 13.0, V13.0.88
// Based on NVVM 20.0.0
//

.version 9.0
.target sm_100
.address_size 64

	// .globl	_Z11block_FW_p1Piii
// _ZZ11block_FW_p1PiiiE3shr has been demoted
// _ZZ11block_FW_p2PiiiE3shr has been demoted
// _ZZ11block_FW_p2PiiiE3row has been demoted
// _ZZ11block_FW_p2PiiiE3col has been demoted
// _ZZ11block_FW_p3PiiiE3shr has been demoted
// _ZZ11block_FW_p3PiiiE3row has been demoted
// _ZZ11block_FW_p3PiiiE3col has been demoted

.visible .entry _Z11block_FW_p1Piii(
	.param .u64 .ptr .align 1 _Z11block_FW_p1Piii_param_0,
	.param .u32 _Z11block_FW_p1Piii_param_1,
	.param .u32 _Z11block_FW_p1Piii_param_2
)
{
	.reg .b32 	%r<177>;
	.reg .b64 	%rd<5>;
	// demoted variable
	.shared .align 4 .b8 _ZZ11block_FW_p1PiiiE3shr[4096];
	ld.param.u64 	%rd1, [_Z11block_FW_p1Piii_param_0];
	ld.param.u32 	%r1, [_Z11block_FW_p1Piii_param_1];
	ld.param.u32 	%r2, [_Z11block_FW_p1Piii_param_2];
	cvta.to.global.u64 	%rd2, %rd1;
	mov.u32 	%r3, %tid.x;
	mov.u32 	%r4, %tid.y;
	shl.b32 	%r5, %r1, 5;
	add.s32 	%r6, %r5, %r3;
	add.s32 	%r7, %r5, %r4;
	mad.lo.s32 	%r8, %r6, %r2, %r7;
	mul.wide.s32 	%rd3, %r8, 4;
	add.s64 	%rd4, %rd2, %rd3;
	ld.global.u32 	%r9, [%rd4];
	shl.b32 	%r10, %r4, 7;
	mov.u32 	%r11, _ZZ11block_FW_p1PiiiE3shr;
	add.s32 	%r12, %r11, %r10;
	shl.b32 	%r13, %r3, 2;
	add.s32 	%r14, %r12, %r13;
	st.shared.u32 	[%r14], %r9;
	bar.sync 	0;
	add.s32 	%r15, %r11, %r13;
	ld.shared.u32 	%r16, [%r14];
	ld.shared.u32 	%r17, [%r12];
	ld.shared.u32 	%r18, [%r15];
	add.s32 	%r19, %r18, %r17;
	min.s32 	%r20, %r16, %r19;
	st.shared.u32 	[%r14], %r20;
	bar.sync 	0;
	ld.shared.u32 	%r21, [%r14];
	ld.shared.u32 	%r22, [%r12+4];
	ld.shared.u32 	%r23, [%r15+128];
	add.s32 	%r24, %r23, %r22;
	min.s32 	%r25, %r21, %r24;
	st.shared.u32 	[%r14], %r25;
	bar.sync 	0;
	ld.shared.u32 	%r26, [%r14];
	ld.shared.u32 	%r27, [%r12+8];
	ld.shared.u32 	%r28, [%r15+256];
	add.s32 	%r29, %r28, %r27;
	min.s32 	%r30, %r26, %r29;
	st.shared.u32 	[%r14], %r30;
	bar.sync 	0;
	ld.shared.u32 	%r31, [%r14];
	ld.shared.u32 	%r32, [%r12+12];
	ld.shared.u32 	%r33, [%r15+384];
	add.s32 	%r34, %r33, %r32;
	min.s32 	%r35, %r31, %r34;
	st.shared.u32 	[%r14], %r35;
	bar.sync 	0;
	ld.shared.u32 	%r36, [%r14];
	ld.shared.u32 	%r37, [%r12+16];
	ld.shared.u32 	%r38, [%r15+512];
	add.s32 	%r39, %r38, %r37;
	min.s32 	%r40, %r36, %r39;
	st.shared.u32 	[%r14], %r40;
	bar.sync 	0;
	ld.shared.u32 	%r41, [%r14];
	ld.shared.u32 	%r42, [%r12+20];
	ld.shared.u32 	%r43, [%r15+640];
	add.s32 	%r44, %r43, %r42;
	min.s32 	%r45, %r41, %r44;
	st.shared.u32 	[%r14], %r45;
	bar.sync 	0;
	ld.shared.u32 	%r46, [%r14];
	ld.shared.u32 	%r47, [%r12+24];
	ld.shared.u32 	%r48, [%r15+768];
	add.s32 	%r49, %r48, %r47;
	min.s32 	%r50, %r46, %r49;
	st.shared.u32 	[%r14], %r50;
	bar.sync 	0;
	ld.shared.u32 	%r51, [%r14];
	ld.shared.u32 	%r52, [%r12+28];
	ld.shared.u32 	%r53, [%r15+896];
	add.s32 	%r54, %r53, %r52;
	min.s32 	%r55, %r51, %r54;
	st.shared.u32 	[%r14], %r55;
	bar.sync 	0;
	ld.shared.u32 	%r56, [%r14];
	ld.shared.u32 	%r57, [%r12+32];
	ld.shared.u32 	%r58, [%r15+1024];
	add.s32 	%r59, %r58, %r57;
	min.s32 	%r60, %r56, %r59;
	st.shared.u32 	[%r14], %r60;
	bar.sync 	0;
	ld.shared.u32 	%r61, [%r14];
	ld.shared.u32 	%r62, [%r12+36];
	ld.shared.u32 	%r63, [%r15+1152];
	add.s32 	%r64, %r63, %r62;
	min.s32 	%r65, %r61, %r64;
	st.shared.u32 	[%r14], %r65;
	bar.sync 	0;
	ld.shared.u32 	%r66, [%r14];
	ld.shared.u32 	%r67, [%r12+40];
	ld.shared.u32 	%r68, [%r15+1280];
	add.s32 	%r69, %r68, %r67;
	min.s32 	%r70, %r66, %r69;
	st.shared.u32 	[%r14], %r70;
	bar.sync 	0;
	ld.shared.u32 	%r71, [%r14];
	ld.shared.u32 	%r72, [%r12+44];
	ld.shared.u32 	%r73, [%r15+1408];
	add.s32 	%r74, %r73, %r72;
	min.s32 	%r75, %r71, %r74;
	st.shared.u32 	[%r14], %r75;
	bar.sync 	0;
	ld.shared.u32 	%r76, [%r14];
	ld.shared.u32 	%r77, [%r12+48];
	ld.shared.u32 	%r78, [%r15+1536];
	add.s32 	%r79, %r78, %r77;
	min.s32 	%r80, %r76, %r79;
	st.shared.u32 	[%r14], %r80;
	bar.sync 	0;
	ld.shared.u32 	%r81, [%r14];
	ld.shared.u32 	%r82, [%r12+52];
	ld.shared.u32 	%r83, [%r15+1664];
	add.s32 	%r84, %r83, %r82;
	min.s32 	%r85, %r81, %r84;
	st.shared.u32 	[%r14], %r85;
	bar.sync 	0;
	ld.shared.u32 	%r86, [%r14];
	ld.shared.u32 	%r87, [%r12+56];
	ld.shared.u32 	%r88, [%r15+1792];
	add.s32 	%r89, %r88, %r87;
	min.s32 	%r90, %r86, %r89;
	st.shared.u32 	[%r14], %r90;
	bar.sync 	0;
	ld.shared.u32 	%r91, [%r14];
	ld.shared.u32 	%r92, [%r12+60];
	ld.shared.u32 	%r93, [%r15+1920];
	add.s32 	%r94, %r93, %r92;
	min.s32 	%r95, %r91, %r94;
	st.shared.u32 	[%r14], %r95;
	bar.sync 	0;
	ld.shared.u32 	%r96, [%r14];
	ld.shared.u32 	%r97, [%r12+64];
	ld.shared.u32 	%r98, [%r15+2048];
	add.s32 	%r99, %r98, %r97;
	min.s32 	%r100, %r96, %r99;
	st.shared.u32 	[%r14], %r100;
	bar.sync 	0;
	ld.shared.u32 	%r101, [%r14];
	ld.shared.u32 	%r102, [%r12+68];
	ld.shared.u32 	%r103, [%r15+2176];
	add.s32 	%r104, %r103, %r102;
	min.s32 	%r105, %r101, %r104;
	st.shared.u32 	[%r14], %r105;
	bar.sync 	0;
	ld.shared.u32 	%r106, [%r14];
	ld.shared.u32 	%r107, [%r12+72];
	ld.shared.u32 	%r108, [%r15+2304];
	add.s32 	%r109, %r108, %r107;
	min.s32 	%r110, %r106, %r109;
	st.shared.u32 	[%r14], %r110;
	bar.sync 	0;
	ld.shared.u32 	%r111, [%r14];
	ld.shared.u32 	%r112, [%r12+76];
	ld.shared.u32 	%r113, [%r15+2432];
	add.s32 	%r114, %r113, %r112;
	min.s32 	%r115, %r111, %r114;
	st.shared.u32 	[%r14], %r115;
	bar.sync 	0;
	ld.shared.u32 	%r116, [%r14];
	ld.shared.u32 	%r117, [%r12+80];
	ld.shared.u32 	%r118, [%r15+2560];
	add.s32 	%r119, %r118, %r117;
	min.s32 	%r120, %r116, %r119;
	st.shared.u32 	[%r14], %r120;
	bar.sync 	0;
	ld.shared.u32 	%r121, [%r14];
	ld.shared.u32 	%r122, [%r12+84];
	ld.shared.u32 	%r123, [%r15+2688];
	add.s32 	%r124, %r123, %r122;
	min.s32 	%r125, %r121, %r124;
	st.shared.u32 	[%r14], %r125;
	bar.sync 	0;
	ld.shared.u32 	%r126, [%r14];
	ld.shared.u32 	%r127, [%r12+88];
	ld.shared.u32 	%r128, [%r15+2816];
	add.s32 	%r129, %r128, %r127;
	min.s32 	%r130, %r126, %r129;
	st.shared.u32 	[%r14], %r130;
	bar.sync 	0;
	ld.shared.u32 	%r131, [%r14];
	ld.shared.u32 	%r132, [%r12+92];
	ld.shared.u32 	%r133, [%r15+2944];
	add.s32 	%r134, %r133, %r132;
	min.s32 	%r135, %r131, %r134;
	st.shared.u32 	[%r14], %r135;
	bar.sync 	0;
	ld.shared.u32 	%r136, [%r14];
	ld.shared.u32 	%r137, [%r12+96];
	ld.shared.u32 	%r138, [%r15+3072];
	add.s32 	%r139, %r138, %r137;
	min.s32 	%r140, %r136, %r139;
	st.shared.u32 	[%r14], %r140;
	bar.sync 	0;
	ld.shared.u32 	%r141, [%r14];
	ld.shared.u32 	%r142, [%r12+100];
	ld.shared.u32 	%r143, [%r15+3200];
	add.s32 	%r144, %r143, %r142;
	min.s32 	%r145, %r141, %r144;
	st.shared.u32 	[%r14], %r145;
	bar.sync 	0;
	ld.shared.u32 	%r146, [%r14];
	ld.shared.u32 	%r147, [%r12+104];
	ld.shared.u32 	%r148, [%r15+3328];
	add.s32 	%r149, %r148, %r147;
	min.s32 	%r150, %r146, %r149;
	st.shared.u32 	[%r14], %r150;
	bar.sync 	0;
	ld.shared.u32 	%r151, [%r14];
	ld.shared.u32 	%r152, [%r12+108];
	ld.shared.u32 	%r153, [%r15+3456];
	add.s32 	%r154, %r153, %r152;
	min.s32 	%r155, %r151, %r154;
	st.shared.u32 	[%r14], %r155;
	bar.sync 	0;
	ld.shared.u32 	%r156, [%r14];
	ld.shared.u32 	%r157, [%r12+112];
	ld.shared.u32 	%r158, [%r15+3584];
	add.s32 	%r159, %r158, %r157;
	min.s32 	%r160, %r156, %r159;
	st.shared.u32 	[%r14], %r160;
	bar.sync 	0;
	ld.shared.u32 	%r161, [%r14];
	ld.shared.u32 	%r162, [%r12+116];
	ld.shared.u32 	%r163, [%r15+3712];
	add.s32 	%r164, %r163, %r162;
	min.s32 	%r165, %r161, %r164;
	st.shared.u32 	[%r14], %r165;
	bar.sync 	0;
	ld.shared.u32 	%r166, [%r14];
	ld.shared.u32 	%r167, [%r12+120];
	ld.shared.u32 	%r168, [%r15+3840];
	add.s32 	%r169, %r168, %r167;
	min.s32 	%r170, %r166, %r169;
	st.shared.u32 	[%r14], %r170;
	bar.sync 	0;
	ld.shared.u32 	%r171, [%r14];
	ld.shared.u32 	%r172, [%r12+124];
	ld.shared.u32 	%r173, [%r15+3968];
	add.s32 	%r174, %r173, %r172;
	min.s32 	%r175, %r171, %r174;
	st.shared.u32 	[%r14], %r175;
	bar.sync 	0;
	ld.shared.u32 	%r176, [%r14];
	st.global.u32 	[%rd4], %r176;
	ret;

}
	// .globl	_Z11block_FW_p2Piii
.visible .entry _Z11block_FW_p2Piii(
	.param .u64 .ptr .align 1 _Z11block_FW_p2Piii_param_0,
	.param .u32 _Z11block_FW_p2Piii_param_1,
	.param .u32 _Z11block_FW_p2Piii_param_2
)
{
	.reg .pred 	%p<2>;
	.reg .b32 	%r<289>;
	.reg .b64 	%rd<9>;
	// demoted variable
	.shared .align 4 .b8 _ZZ11block_FW_p2PiiiE3shr[4096];
	// demoted variable
	.shared .align 4 .b8 _ZZ11block_FW_p2PiiiE3row[4096];
	// demoted variable
	.shared .align 4 .b8 _ZZ11block_FW_p2PiiiE3col[4096];
	ld.param.u64 	%rd1, [_Z11block_FW_p2Piii_param_0];
	ld.param.u32 	%r2, [_Z11block_FW_p2Piii_param_1];
	ld.param.u32 	%r3, [_Z11block_FW_p2Piii_param_2];
	mov.u32 	%r1, %ctaid.y;
	setp.eq.s32 	%p1, %r1, %r2;
	@%p1 bra 	$L__BB1_2;
	cvta.to.global.u64 	%rd2, %rd1;
	mov.u32 	%r4, %tid.x;
	mov.u32 	%r5, %tid.y;
	shl.b32 	%r6, %r2, 5;
	add.s32 	%r7, %r6, %r4;
	add.s32 	%r8, %r6, %r5;
	mul.lo.s32 	%r9, %r7, %r3;
	shl.b32 	%r10, %r1, 5;
	add.s32 	%r11, %r10, %r5;
	add.s32 	%r12, %r11, %r9;
	add.s32 	%r13, %r10, %r4;
	mad.lo.s32 	%r14, %r3, %r13, %r8;
	add.s32 	%r15, %r9, %r8;
	mul.wide.s32 	%rd3, %r15, 4;
	add.s64 	%rd4, %rd2, %rd3;
	ld.global.u32 	%r16, [%rd4];
	shl.b32 	%r17, %r5, 7;
	mov.u32 	%r18, _ZZ11block_FW_p2PiiiE3shr;
	add.s32 	%r19, %r18, %r17;
	shl.b32 	%r20, %r4, 2;
	add.s32 	%r21, %r19, %r20;
	st.shared.u32 	[%r21], %r16;
	mul.wide.s32 	%rd5, %r12, 4;
	add.s64 	%rd6, %rd2, %rd5;
	ld.global.u32 	%r22, [%rd6];
	mov.u32 	%r23, _ZZ11block_FW_p2PiiiE3row;
	add.s32 	%r24, %r23, %r17;
	add.s32 	%r25, %r24, %r20;
	st.shared.u32 	[%r25], %r22;
	mul.wide.s32 	%rd7, %r14, 4;
	add.s64 	%rd8, %rd2, %rd7;
	ld.global.u32 	%r26, [%rd8];
	mov.u32 	%r27, _ZZ11block_FW_p2PiiiE3col;
	add.s32 	%r28, %r27, %r20;
	add.s32 	%r29, %r28, %r17;
	st.shared.u32 	[%r29], %r26;
	bar.sync 	0;
	add.s32 	%r30, %r18, %r20;
	ld.shared.u32 	%r31, [%r25];
	ld.shared.u32 	%r32, [%r29];
	ld.shared.u32 	%r33, [%r24];
	ld.shared.u32 	%r34, [%r30];
	add.s32 	%r35, %r34, %r33;
	min.s32 	%r36, %r31, %r35;
	st.shared.u32 	[%r25], %r36;
	ld.shared.u32 	%r37, [%r19];
	ld.shared.u32 	%r38, [%r28];
	add.s32 	%r39, %r38, %r37;
	min.s32 	%r40, %r32, %r39;
	st.shared.u32 	[%r29], %r40;
	ld.shared.u32 	%r41, [%r24+4];
	ld.shared.u32 	%r42, [%r30+128];
	add.s32 	%r43, %r42, %r41;
	min.s32 	%r44, %r36, %r43;
	st.shared.u32 	[%r25], %r44;
	ld.shared.u32 	%r45, [%r19+4];
	ld.shared.u32 	%r46, [%r28+128];
	add.s32 	%r47, %r46, %r45;
	min.s32 	%r48, %r40, %r47;
	st.shared.u32 	[%r29], %r48;
	ld.shared.u32 	%r49, [%r24+8];
	ld.shared.u32 	%r50, [%r30+256];
	add.s32 	%r51, %r50, %r49;
	min.s32 	%r52, %r44, %r51;
	st.shared.u32 	[%r25], %r52;
	ld.shared.u32 	%r53, [%r19+8];
	ld.shared.u32 	%r54, [%r28+256];
	add.s32 	%r55, %r54, %r53;
	min.s32 	%r56, %r48, %r55;
	st.shared.u32 	[%r29], %r56;
	ld.shared.u32 	%r57, [%r24+12];
	ld.shared.u32 	%r58, [%r30+384];
	add.s32 	%r59, %r58, %r57;
	min.s32 	%r60, %r52, %r59;
	st.shared.u32 	[%r25], %r60;
	ld.shared.u32 	%r61, [%r19+12];
	ld.shared.u32 	%r62, [%r28+384];
	add.s32 	%r63, %r62, %r61;
	min.s32 	%r64, %r56, %r63;
	st.shared.u32 	[%r29], %r64;
	ld.shared.u32 	%r65, [%r24+16];
	ld.shared.u32 	%r66, [%r30+512];
	add.s32 	%r67, %r66, %r65;
	min.s32 	%r68, %r60, %r67;
	st.shared.u32 	[%r25], %r68;
	ld.shared.u32 	%r69, [%r19+16];
	ld.shared.u32 	%r70, [%r28+512];
	add.s32 	%r71, %r70, %r69;
	min.s32 	%r72, %r64, %r71;
	st.shared.u32 	[%r29], %r72;
	ld.shared.u32 	%r73, [%r24+20];
	ld.shared.u32 	%r74, [%r30+640];
	add.s32 	%r75, %r74, %r73;
	min.s32 	%r76, %r68, %r75;
	st.shared.u32 	[%r25], %r76;
	ld.shared.u32 	%r77, [%r19+20];
	ld.shared.u32 	%r78, [%r28+640];
	add.s32 	%r79, %r78, %r77;
	min.s32 	%r80, %r72, %r79;
	st.shared.u32 	[%r29], %r80;
	ld.shared.u32 	%r81, [%r24+24];
	ld.shared.u32 	%r82, [%r30+768];
	add.s32 	%r83, %r82, %r81;
	min.s32 	%r84, %r76, %r83;
	st.shared.u32 	[%r25], %r84;
	ld.shared.u32 	%r85, [%r19+24];
	ld.shared.u32 	%r86, [%r28+768];
	add.s32 	%r87, %r86, %r85;
	min.s32 	%r88, %r80, %r87;
	st.shared.u32 	[%r29], %r88;
	ld.shared.u32 	%r89, [%r24+28];
	ld.shared.u32 	%r90, [%r30+896];
	add.s32 	%r91, %r90, %r89;
	min.s32 	%r92, %r84, %r91;
	st.shared.u32 	[%r25], %r92;
	ld.shared.u32 	%r93, [%r19+28];
	ld.shared.u32 	%r94, [%r28+896];
	add.s32 	%r95, %r94, %r93;
	min.s32 	%r96, %r88, %r95;
	st.shared.u32 	[%r29], %r96;
	ld.shared.u32 	%r97, [%r24+32];
	ld.shared.u32 	%r98, [%r30+1024];
	add.s32 	%r99, %r98, %r97;
	min.s32 	%r100, %r92, %r99;
	st.shared.u32 	[%r25], %r100;
	ld.shared.u32 	%r101, [%r19+32];
	ld.shared.u32 	%r102, [%r28+1024];
	add.s32 	%r103, %r102, %r101;
	min.s32 	%r104, %r96, %r103;
	st.shared.u32 	[%r29], %r104;
	ld.shared.u32 	%r105, [%r24+36];
	ld.shared.u32 	%r106, [%r30+1152];
	add.s32 	%r107, %r106, %r105;
	min.s32 	%r108, %r100, %r107;
	st.shared.u32 	[%r25], %r108;
	ld.shared.u32 	%r109, [%r19+36];
	ld.shared.u32 	%r110, [%r28+1152];
	add.s32 	%r111, %r110, %r109;
	min.s32 	%r112, %r104, %r111;
	st.shared.u32 	[%r29], %r112;
	ld.shared.u32 	%r113, [%r24+40];
	ld.shared.u32 	%r114, [%r30+1280];
	add.s32 	%r115, %r114, %r113;
	min.s32 	%r116, %r108, %r115;
	st.shared.u32 	[%r25], %r116;
	ld.shared.u32 	%r117, [%r19+40];
	ld.shared.u32 	%r118, [%r28+1280];
	add.s32 	%r119, %r118, %r117;
	min.s32 	%r120, %r112, %r119;
	st.shared.u32 	[%r29], %r120;
	ld.shared.u32 	%r121, [%r24+44];
	ld.shared.u32 	%r122, [%r30+1408];
	add.s32 	%r123, %r122, %r121;
	min.s32 	%r124, %r116, %r123;
	st.shared.u32 	[%r25], %r124;
	ld.shared.u32 	%r125, [%r19+44];
	ld.shared.u32 	%r126, [%r28+1408];
	add.s32 	%r127, %r126, %r125;
	min.s32 	%r128, %r120, %r127;
	st.shared.u32 	[%r29], %r128;
	ld.shared.u32 	%r129, [%r24+48];
	ld.shared.u32 	%r130, [%r30+1536];
	add.s32 	%r131, %r130, %r129;
	min.s32 	%r132, %r124, %r131;
	st.shared.u32 	[%r25], %r132;
	ld.shared.u32 	%r133, [%r19+48];
	ld.shared.u32 	%r134, [%r28+1536];
	add.s32 	%r135, %r134, %r133;
	min.s32 	%r136, %r128, %r135;
	st.shared.u32 	[%r29], %r136;
	ld.shared.u32 	%r137, [%r24+52];
	ld.shared.u32 	%r138, [%r30+1664];
	add.s32 	%r139, %r138, %r137;
	min.s32 	%r140, %r132, %r139;
	st.shared.u32 	[%r25], %r140;
	ld.shared.u32 	%r141, [%r19+52];
	ld.shared.u32 	%r142, [%r28+1664];
	add.s32 	%r143, %r142, %r141;
	min.s32 	%r144, %r136, %r143;
	st.shared.u32 	[%r29], %r144;
	ld.shared.u32 	%r145, [%r24+56];
	ld.shared.u32 	%r146, [%r30+1792];
	add.s32 	%r147, %r146, %r145;
	min.s32 	%r148, %r140, %r147;
	st.shared.u32 	[%r25], %r148;
	ld.shared.u32 	%r149, [%r19+56];
	ld.shared.u32 	%r150, [%r28+1792];
	add.s32 	%r151, %r150, %r149;
	min.s32 	%r152, %r144, %r151;
	st.shared.u32 	[%r29], %r152;
	ld.shared.u32 	%r153, [%r24+60];
	ld.shared.u32 	%r154, [%r30+1920];
	add.s32 	%r155, %r154, %r153;
	min.s32 	%r156, %r148, %r155;
	st.shared.u32 	[%r25], %r156;
	ld.shared.u32 	%r157, [%r19+60];
	ld.shared.u32 	%r158, [%r28+1920];
	add.s32 	%r159, %r158, %r157;
	min.s32 	%r160, %r152, %r159;
	st.shared.u32 	[%r29], %r160;
	ld.shared.u32 	%r161, [%r24+64];
	ld.shared.u32 	%r162, [%r30+2048];
	add.s32 	%r163, %r162, %r161;
	min.s32 	%r164, %r156, %r163;
	st.shared.u32 	[%r25], %r164;
	ld.shared.u32 	%r165, [%r19+64];
	ld.shared.u32 	%r166, [%r28+2048];
	add.s32 	%r167, %r166, %r165;
	min.s32 	%r168, %r160, %r167;
	st.shared.u32 	[%r29], %r168;
	ld.shared.u32 	%r169, [%r24+68];
	ld.shared.u32 	%r170, [%r30+2176];
	add.s32 	%r171, %r170, %r169;
	min.s32 	%r172, %r164, %r171;
	st.shared.u32 	[%r25], %r172;
	ld.shared.u32 	%r173, [%r19+68];
	ld.shared.u32 	%r174, [%r28+2176];
	add.s32 	%r175, %r174, %r173;
	min.s32 	%r176, %r168, %r175;
	st.shared.u32 	[%r29], %r176;
	ld.shared.u32 	%r177, [%r24+72];
	ld.shared.u32 	%r178, [%r30+2304];
	add.s32 	%r179, %r178, %r177;
	min.s32 	%r180, %r172, %r179;
	st.shared.u32 	[%r25], %r180;
	ld.shared.u32 	%r181, [%r19+72];
	ld.shared.u32 	%r182, [%r28+2304];
	add.s32 	%r183, %r182, %r181;
	min.s32 	%r184, %r176, %r183;
	st.shared.u32 	[%r29], %r184;
	ld.shared.u32 	%r185, [%r24+76];
	ld.shared.u32 	%r186, [%r30+2432];
	add.s32 	%r187, %r186, %r185;
	min.s32 	%r188, %r180, %r187;
	st.shared.u32 	[%r25], %r188;
	ld.shared.u32 	%r189, [%r19+76];
	ld.shared.u32 	%r190, [%r28+2432];
	add.s32 	%r191, %r190, %r189;
	min.s32 	%r192, %r184, %r191;
	st.shared.u32 	[%r29], %r192;
	ld.shared.u32 	%r193, [%r24+80];
	ld.shared.u32 	%r194, [%r30+2560];
	add.s32 	%r195, %r194, %r193;
	min.s32 	%r196, %r188, %r195;
	st.shared.u32 	[%r25], %r196;
	ld.shared.u32 	%r197, [%r19+80];
	ld.shared.u32 	%r198, [%r28+2560];
	add.s32 	%r199, %r198, %r197;
	min.s32 	%r200, %r192, %r199;
	st.shared.u32 	[%r29], %r200;
	ld.shared.u32 	%r201, [%r24+84];
	ld.shared.u32 	%r202, [%r30+2688];
	add.s32 	%r203, %r202, %r201;
	min.s32 	%r204, %r196, %r203;
	st.shared.u32 	[%r25], %r204;
	ld.shared.u32 	%r205, [%r19+84];
	ld.shared.u32 	%r206, [%r28+2688];
	add.s32 	%r207, %r206, %r205;
	min.s32 	%r208, %r200, %r207;
	st.shared.u32 	[%r29], %r208;
	ld.shared.u32 	%r209, [%r24+88];
	ld.shared.u32 	%r210, [%r30+2816];
	add.s32 	%r211, %r210, %r209;
	min.s32 	%r212, %r204, %r211;
	st.shared.u32 	[%r25], %r212;
	ld.shared.u32 	%r213, [%r19+88];
	ld.shared.u32 	%r214, [%r28+2816];
	add.s32 	%r215, %r214, %r213;
	min.s32 	%r216, %r208, %r215;
	st.shared.u32 	[%r29], %r216;
	ld.shared.u32 	%r217, [%r24+92];
	ld.shared.u32 	%r218, [%r30+2944];
	add.s32 	%r219, %r218, %r217;
	min.s32 	%r220, %r212, %r219;
	st.shared.u32 	[%r25], %r220;
	ld.shared.u32 	%r221, [%r19+92];
	ld.shared.u32 	%r222, [%r28+2944];
	add.s32 	%r223, %r222, %r221;
	min.s32 	%r224, %r216, %r223;
	st.shared.u32 	[%r29], %r224;
	ld.shared.u32 	%r225, [%r24+96];
	ld.shared.u32 	%r226, [%r30+3072];
	add.s32 	%r227, %r226, %r225;
	min.s32 	%r228, %r220, %r227;
	st.shared.u32 	[%r25], %r228;
	ld.shared.u32 	%r229, [%r19+96];
	ld.shared.u32 	%r230, [%r28+3072];
	add.s32 	%r231, %r230, %r229;
	min.s32 	%r232, %r224, %r231;
	st.shared.u32 	[%r29], %r232;
	ld.shared.u32 	%r233, [%r24+100];
	ld.shared.u32 	%r234, [%r30+3200];
	add.s32 	%r235, %r234, %r233;
	min.s32 	%r236, %r228, %r235;
	st.shared.u32 	[%r25], %r236;
	ld.shared.u32 	%r237, [%r19+100];
	ld.shared.u32 	%r238, [%r28+3200];
	add.s32 	%r239, %r238, %r237;
	min.s32 	%r240, %r232, %r239;
	st.shared.u32 	[%r29], %r240;
	ld.shared.u32 	%r241, [%r24+104];
	ld.shared.u32 	%r242, [%r30+3328];
	add.s32 	%r243, %r242, %r241;
	min.s32 	%r244, %r236, %r243;
	st.shared.u32 	[%r25], %r244;
	ld.shared.u32 	%r245, [%r19+104];
	ld.shared.u32 	%r246, [%r28+3328];
	add.s32 	%r247, %r246, %r245;
	min.s32 	%r248, %r240, %r247;
	st.shared.u32 	[%r29], %r248;
	ld.shared.u32 	%r249, [%r24+108];
	ld.shared.u32 	%r250, [%r30+3456];
	add.s32 	%r251, %r250, %r249;
	min.s32 	%r252, %r244, %r251;
	st.shared.u32 	[%r25], %r252;
	ld.shared.u32 	%r253, [%r19+108];
	ld.shared.u32 	%r254, [%r28+3456];
	add.s32 	%r255, %r254, %r253;
	min.s32 	%r256, %r248, %r255;
	st.shared.u32 	[%r29], %r256;
	ld.shared.u32 	%r257, [%r24+112];
	ld.shared.u32 	%r258, [%r30+3584];
	add.s32 	%r259, %r258, %r257;
	min.s32 	%r260, %r252, %r259;
	st.shared.u32 	[%r25], %r260;
	ld.shared.u32 	%r261, [%r19+112];
	ld.shared.u32 	%r262, [%r28+3584];
	add.s32 	%r263, %r262, %r261;
	min.s32 	%r264, %r256, %r263;
	st.shared.u32 	[%r29], %r264;
	ld.shared.u32 	%r265, [%r24+116];
	ld.shared.u32 	%r266, [%r30+3712];
	add.s32 	%r267, %r266, %r265;
	min.s32 	%r268, %r260, %r267;
	st.shared.u32 	[%r25], %r268;
	ld.shared.u32 	%r269, [%r19+116];
	ld.shared.u32 	%r270, [%r28+3712];
	add.s32 	%r271, %r270, %r269;
	min.s32 	%r272, %r264, %r271;
	st.shared.u32 	[%r29], %r272;
	ld.shared.u32 	%r273, [%r24+120];
	ld.shared.u32 	%r274, [%r30+3840];
	add.s32 	%r275, %r274, %r273;
	min.s32 	%r276, %r268, %r275;
	st.shared.u32 	[%r25], %r276;
	ld.shared.u32 	%r277, [%r19+120];
	ld.shared.u32 	%r278, [%r28+3840];
	add.s32 	%r279, %r278, %r277;
	min.s32 	%r280, %r272, %r279;
	st.shared.u32 	[%r29], %r280;
	ld.shared.u32 	%r281, [%r24+124];
	ld.shared.u32 	%r282, [%r30+3968];
	add.s32 	%r283, %r282, %r281;
	min.s32 	%r284, %r276, %r283;
	st.shared.u32 	[%r25], %r284;
	ld.shared.u32 	%r285, [%r19+124];
	ld.shared.u32 	%r286, [%r28+3968];
	add.s32 	%r287, %r286, %r285;
	min.s32 	%r288, %r280, %r287;
	st.shared.u32 	[%r29], %r288;
	st.global.u32 	[%rd6], %r284;
	st.global.u32 	[%rd8], %r288;
$L__BB1_2:
	ret;

}
	// .globl	_Z11block_FW_p3Piii
.visible .entry _Z11block_FW_p3Piii(
	.param .u64 .ptr .align 1 _Z11block_FW_p3Piii_param_0,
	.param .u32 _Z11block_FW_p3Piii_param_1,
	.param .u32 _Z11block_FW_p3Piii_param_2
)
{
	.reg .pred 	%p<4>;
	.reg .b32 	%r<161>;
	.reg .b64 	%rd<9>;
	// demoted variable
	.shared .align 4 .b8 _ZZ11block_FW_p3PiiiE3shr[4096];
	// demoted variable
	.shared .align 4 .b8 _ZZ11block_FW_p3PiiiE3row[4096];
	// demoted variable
	.shared .align 4 .b8 _ZZ11block_FW_p3PiiiE3col[4096];
	ld.param.u64 	%rd1, [_Z11block_FW_p3Piii_param_0];
	ld.param.u32 	%r3, [_Z11block_FW_p3Piii_param_1];
	ld.param.u32 	%r4, [_Z11block_FW_p3Piii_param_2];
	mov.u32 	%r1, %ctaid.x;
	setp.eq.s32 	%p1, %r1, %r3;
	mov.u32 	%r2, %ctaid.y;
	setp.eq.s32 	%p2, %r2, %r3;
	or.pred  	%p3, %p1, %p2;
	@%p3 bra 	$L__BB2_2;
	cvta.to.global.u64 	%rd2, %rd1;
	mov.u32 	%r5, %tid.x;
	mov.u32 	%r6, %tid.y;
	shl.b32 	%r7, %r1, 5;
	add.s32 	%r8, %r7, %r5;
	shl.b32 	%r9, %r2, 5;
	add.s32 	%r10, %r9, %r6;
	shl.b32 	%r11, %r3, 5;
	add.s32 	%r12, %r11, %r5;
	mad.lo.s32 	%r13, %r12, %r4, %r10;
	mul.lo.s32 	%r14, %r4, %r8;
	add.s32 	%r15, %r11, %r6;
	add.s32 	%r16, %r15, %r14;
	add.s32 	%r17, %r14, %r10;
	mul.wide.s32 	%rd3, %r17, 4;
	add.s64 	%rd4, %rd2, %rd3;
	ld.global.u32 	%r18, [%rd4];
	shl.b32 	%r19, %r6, 7;
	mov.u32 	%r20, _ZZ11block_FW_p3PiiiE3shr;
	add.s32 	%r21, %r20, %r19;
	shl.b32 	%r22, %r5, 2;
	add.s32 	%r23, %r21, %r22;
	st.shared.u32 	[%r23], %r18;
	mul.wide.s32 	%rd5, %r13, 4;
	add.s64 	%rd6, %rd2, %rd5;
	ld.global.u32 	%r24, [%rd6];
	mov.u32 	%r25, _ZZ11block_FW_p3PiiiE3row;
	add.s32 	%r26, %r25, %r19;
	add.s32 	%r27, %r26, %r22;
	st.shared.u32 	[%r27], %r24;
	mul.wide.s32 	%rd7, %r16, 4;
	add.s64 	%rd8, %rd2, %rd7;
	ld.global.u32 	%r28, [%rd8];
	mov.u32 	%r29, _ZZ11block_FW_p3PiiiE3col;
	add.s32 	%r30, %r29, %r22;
	add.s32 	%r31, %r30, %r19;
	st.shared.u32 	[%r31], %r28;
	bar.sync 	0;
	ld.shared.u32 	%r32, [%r23];
	ld.shared.u32 	%r33, [%r26];
	ld.shared.u32 	%r34, [%r30];
	add.s32 	%r35, %r34, %r33;
	min.s32 	%r36, %r32, %r35;
	ld.shared.u32 	%r37, [%r26+4];
	ld.shared.u32 	%r38, [%r30+128];
	add.s32 	%r39, %r38, %r37;
	min.s32 	%r40, %r36, %r39;
	ld.shared.u32 	%r41, [%r26+8];
	ld.shared.u32 	%r42, [%r30+256];
	add.s32 	%r43, %r42, %r41;
	min.s32 	%r44, %r40, %r43;
	ld.shared.u32 	%r45, [%r26+12];
	ld.shared.u32 	%r46, [%r30+384];
	add.s32 	%r47, %r46, %r45;
	min.s32 	%r48, %r44, %r47;
	ld.shared.u32 	%r49, [%r26+16];
	ld.shared.u32 	%r50, [%r30+512];
	add.s32 	%r51, %r50, %r49;
	min.s32 	%r52, %r48, %r51;
	ld.shared.u32 	%r53, [%r26+20];
	ld.shared.u32 	%r54, [%r30+640];
	add.s32 	%r55, %r54, %r53;
	min.s32 	%r56, %r52, %r55;
	ld.shared.u32 	%r57, [%r26+24];
	ld.shared.u32 	%r58, [%r30+768];
	add.s32 	%r59, %r58, %r57;
	min.s32 	%r60, %r56, %r59;
	ld.shared.u32 	%r61, [%r26+28];
	ld.shared.u32 	%r62, [%r30+896];
	add.s32 	%r63, %r62, %r61;
	min.s32 	%r64, %r60, %r63;
	ld.shared.u32 	%r65, [%r26+32];
	ld.shared.u32 	%r66, [%r30+1024];
	add.s32 	%r67, %r66, %r65;
	min.s32 	%r68, %r64, %r67;
	ld.shared.u32 	%r69, [%r26+36];
	ld.shared.u32 	%r70, [%r30+1152];
	add.s32 	%r71, %r70, %r69;
	min.s32 	%r72, %r68, %r71;
	ld.shared.u32 	%r73, [%r26+40];
	ld.shared.u32 	%r74, [%r30+1280];
	add.s32 	%r75, %r74, %r73;
	min.s32 	%r76, %r72, %r75;
	ld.shared.u32 	%r77, [%r26+44];
	ld.shared.u32 	%r78, [%r30+1408];
	add.s32 	%r79, %r78, %r77;
	min.s32 	%r80, %r76, %r79;
	ld.shared.u32 	%r81, [%r26+48];
	ld.shared.u32 	%r82, [%r30+1536];
	add.s32 	%r83, %r82, %r81;
	min.s32 	%r84, %r80, %r83;
	ld.shared.u32 	%r85, [%r26+52];
	ld.shared.u32 	%r86, [%r30+1664];
	add.s32 	%r87, %r86, %r85;
	min.s32 	%r88, %r84, %r87;
	ld.shared.u32 	%r89, [%r26+56];
	ld.shared.u32 	%r90, [%r30+1792];
	add.s32 	%r91, %r90, %r89;
	min.s32 	%r92, %r88, %r91;
	ld.shared.u32 	%r93, [%r26+60];
	ld.shared.u32 	%r94, [%r30+1920];
	add.s32 	%r95, %r94, %r93;
	min.s32 	%r96, %r92, %r95;
	ld.shared.u32 	%r97, [%r26+64];
	ld.shared.u32 	%r98, [%r30+2048];
	add.s32 	%r99, %r98, %r97;
	min.s32 	%r100, %r96, %r99;
	ld.shared.u32 	%r101, [%r26+68];
	ld.shared.u32 	%r102, [%r30+2176];
	add.s32 	%r103, %r102, %r101;
	min.s32 	%r104, %r100, %r103;
	ld.shared.u32 	%r105, [%r26+72];
	ld.shared.u32 	%r106, [%r30+2304];
	add.s32 	%r107, %r106, %r105;
	min.s32 	%r108, %r104, %r107;
	ld.shared.u32 	%r109, [%r26+76];
	ld.shared.u32 	%r110, [%r30+2432];
	add.s32 	%r111, %r110, %r109;
	min.s32 	%r112, %r108, %r111;
	ld.shared.u32 	%r113, [%r26+80];
	ld.shared.u32 	%r114, [%r30+2560];
	add.s32 	%r115, %r114, %r113;
	min.s32 	%r116, %r112, %r115;
	ld.shared.u32 	%r117, [%r26+84];
	ld.shared.u32 	%r118, [%r30+2688];
	add.s32 	%r119, %r118, %r117;
	min.s32 	%r120, %r116, %r119;
	ld.shared.u32 	%r121, [%r26+88];
	ld.shared.u32 	%r122, [%r30+2816];
	add.s32 	%r123, %r122, %r121;
	min.s32 	%r124, %r120, %r123;
	ld.shared.u32 	%r125, [%r26+92];
	ld.shared.u32 	%r126, [%r30+2944];
	add.s32 	%r127, %r126, %r125;
	min.s32 	%r128, %r124, %r127;
	ld.shared.u32 	%r129, [%r26+96];
	ld.shared.u32 	%r130, [%r30+3072];
	add.s32 	%r131, %r130, %r129;
	min.s32 	%r132, %r128, %r131;
	ld.shared.u32 	%r133, [%r26+100];
	ld.shared.u32 	%r134, [%r30+3200];
	add.s32 	%r135, %r134, %r133;
	min.s32 	%r136, %r132, %r135;
	ld.shared.u32 	%r137, [%r26+104];
	ld.shared.u32 	%r138, [%r30+3328];
	add.s32 	%r139, %r138, %r137;
	min.s32 	%r140, %r136, %r139;
	ld.shared.u32 	%r141, [%r26+108];
	ld.shared.u32 	%r142, [%r30+3456];
	add.s32 	%r143, %r142, %r141;
	min.s32 	%r144, %r140, %r143;
	ld.shared.u32 	%r145, [%r26+112];
	ld.shared.u32 	%r146, [%r30+3584];
	add.s32 	%r147, %r146, %r145;
	min.s32 	%r148, %r144, %r147;
	ld.shared.u32 	%r149, [%r26+116];
	ld.shared.u32 	%r150, [%r30+3712];
	add.s32 	%r151, %r150, %r149;
	min.s32 	%r152, %r148, %r151;
	ld.shared.u32 	%r153, [%r26+120];
	ld.shared.u32 	%r154, [%r30+3840];
	add.s32 	%r155, %r154, %r153;
	min.s32 	%r156, %r152, %r155;
	ld.shared.u32 	%r157, [%r26+124];
	ld.shared.u32 	%r158, [%r30+3968];
	add.s32 	%r159, %r158, %r157;
	min.s32 	%r160, %r156, %r159;
	st.shared.u32 	[%r23], %r160;
	st.global.u32 	[%rd4], %r160;
$L__BB2_2:
	ret;

}


// ===== COMPILED SASS (sm_100) =====

	.target	sm_100

	.elftype	@"ET_EXEC"


//--------------------- .note.nv.tkinfo           --------------------------
	.section	.note.nv.tkinfo,"",@"SHT_NOTE"
	.sectionflags	@"SHF_NOTE_NV_TKINFO"
	.tkinfo
        /*0018*/ 	.word	0x00000002
        /*0030*/ 	.string	""
        /*0030*/ 	.string	"ptxas"
        /*0030*/ 	.string	"Cuda compilation tools, release 13.0, V13.0.88"
        /*0030*/ 	.string	"Build cuda_13.0.r13.0/compiler.36424714_0"
        /*0030*/ 	.string	"-arch sm_100 -m 64 "



//--------------------- .note.nv.cuinfo           --------------------------
	.section	.note.nv.cuinfo,"",@"SHT_NOTE"
	.sectionflags	@"SHF_NOTE_NV_CUINFO"
        /*0018*/ 	.short	0x0002
        /*001a*/ 	.short	0x0064
        /*001c*/ 	.short	0x0082
	.zero		2


//--------------------- .nv.info                  --------------------------
	.section	.nv.info,"",@"SHT_CUDA_INFO"
	.align	4


	//----- nvinfo : EIATTR_REGCOUNT
	.align		4
        /*0000*/ 	.byte	0x04, 0x2f
        /*0002*/ 	.short	(.L_1 - .L_0)
	.align		4
.L_0:
        /*0004*/ 	.word	index@(_Z11block_FW_p1Piii)
        /*0008*/ 	.word	0x0000000e


	//----- nvinfo : EIATTR_FRAME_SIZE
	.align		4
.L_1:
        /*000c*/ 	.byte	0x04, 0x11
        /*000e*/ 	.short	(.L_3 - .L_2)
	.align		4
.L_2:
        /*0010*/ 	.word	index@(_Z11block_FW_p1Piii)
        /*0014*/ 	.word	0x00000000


	//----- nvinfo : EIATTR_REGCOUNT
	.align		4
.L_3:
        /*0018*/ 	.byte	0x04, 0x2f
        /*001a*/ 	.short	(.L_5 - .L_4)
	.align		4
.L_4:
        /*001c*/ 	.word	index@(_Z11block_FW_p2Piii)
        /*0020*/ 	.word	0x00000014


	//----- nvinfo : EIATTR_FRAME_SIZE
	.align		4
.L_5:
        /*0024*/ 	.byte	0x04, 0x11
        /*0026*/ 	.short	(.L_7 - .L_6)
	.align		4
.L_6:
        /*0028*/ 	.word	index@(_Z11block_FW_p2Piii)
        /*002c*/ 	.word	0x00000000


	//----- nvinfo : EIATTR_REGCOUNT
	.align		4
.L_7:
        /*0030*/ 	.byte	0x04, 0x2f
        /*0032*/ 	.short	(.L_9 - .L_8)
	.align		4
.L_8:
        /*0034*/ 	.word	index@(_Z11block_FW_p3Piii)
        /*0038*/ 	.word	0x0000001e


	//----- nvinfo : EIATTR_FRAME_SIZE
	.align		4
.L_9:
        /*003c*/ 	.byte	0x04, 0x11
        /*003e*/ 	.short	(.L_11 - .L_10)
	.align		4
.L_10:
        /*0040*/ 	.word	index@(_Z11block_FW_p3Piii)
        /*0044*/ 	.word	0x00000000


	//----- nvinfo : EIATTR_MIN_STACK_SIZE
	.align		4
.L_11:
        /*0048*/ 	.byte	0x04, 0x12
        /*004a*/ 	.short	(.L_13 - .L_12)
	.align		4
.L_12:
        /*004c*/ 	.word	index@(_Z11block_FW_p3Piii)
        /*0050*/ 	.word	0x00000000


	//----- nvinfo : EIATTR_MIN_STACK_SIZE
	.align		4
.L_13:
        /*0054*/ 	.byte	0x04, 0x12
        /*0056*/ 	.short	(.L_15 - .L_14)
	.align		4
.L_14:
        /*0058*/ 	.word	index@(_Z11block_FW_p2Piii)
        /*005c*/ 	.word	0x00000000


	//----- nvinfo : EIATTR_MIN_STACK_SIZE
	.align		4
.L_15:
        /*0060*/ 	.byte	0x04, 0x12
        /*0062*/ 	.short	(.L_17 - .L_16)
	.align		4
.L_16:
        /*0064*/ 	.word	index@(_Z11block_FW_p1Piii)
        /*0068*/ 	.word	0x00000000
.L_17:


//--------------------- .nv.compat                --------------------------
	.section	.nv.compat,"",@"SHT_CUDA_COMPAT_INFO"
	.align	4
        /*0000*/ 	.byte	0x02, 0x09, 0x00, 0x00, 0x02, 0x02, 0x01, 0x00, 0x02, 0x05, 0x05, 0x00, 0x03, 0x07, 0x01, 0x01
        /*0010*/ 	.byte	0x02, 0x03, 0x00, 0x00, 0x02, 0x06, 0x01, 0x00, 0x04, 0x0b, 0x08, 0x00, 0x09, 0x00, 0x00, 0x00
        /*0020*/ 	.byte	0x00, 0x00, 0x00, 0x00


//--------------------- .nv.info._Z11block_FW_p3Piii --------------------------
	.section	.nv.info._Z11block_FW_p3Piii,"",@"SHT_CUDA_INFO"
	.sectionflags	@""
	.align	4


	//----- nvinfo : EIATTR_CUDA_API_VERSION
	.align		4
        /*0000*/ 	.byte	0x04, 0x37
        /*0002*/ 	.short	(.L_19 - .L_18)
.L_18:
        /*0004*/ 	.word	0x00000082


	//----- nvinfo : EIATTR_KPARAM_INFO
	.align		4
.L_19:
        /*0008*/ 	.byte	0x04, 0x17
        /*000a*/ 	.short	(.L_21 - .L_20)
.L_20:
        /*000c*/ 	.word	0x00000000
        /*0010*/ 	.short	0x0002
        /*0012*/ 	.short	0x000c
        /*0014*/ 	.byte	0x00, 0xf0, 0x11, 0x00


	//----- nvinfo : EIATTR_KPARAM_INFO
	.align		4
.L_21:
        /*0018*/ 	.byte	0x04, 0x17
        /*001a*/ 	.short	(.L_23 - .L_22)
.L_22:
        /*001c*/ 	.word	0x00000000
        /*0020*/ 	.short	0x0001
        /*0022*/ 	.short	0x0008
        /*0024*/ 	.byte	0x00, 0xf0, 0x11, 0x00


	//----- nvinfo : EIATTR_KPARAM_INFO
	.align		4
.L_23:
        /*0028*/ 	.byte	0x04, 0x17
        /*002a*/ 	.short	(.L_25 - .L_24)
.L_24:
        /*002c*/ 	.word	0x00000000
        /*0030*/ 	.short	0x0000
        /*0032*/ 	.short	0x0000
        /*0034*/ 	.byte	0x00, 0xf5, 0x21, 0x00


	//----- nvinfo : EIATTR_SPARSE_MMA_MASK
	.align		4
.L_25:
        /*0038*/ 	.byte	0x03, 0x50
        /*003a*/ 	.short	0x0000


	//----- nvinfo : EIATTR_MAXREG_COUNT
	.align		4
        /*003c*/ 	.byte	0x03, 0x1b
        /*003e*/ 	.short	0x00ff


	//----- nvinfo : EIATTR_NUM_BARRIERS
	.align		4
        /*0040*/ 	.byte	0x02, 0x4c
        /*0042*/ 	.byte	0x01
	.zero		1


	//----- nvinfo : EIATTR_MERCURY_ISA_VERSION
	.align		4
        /*0044*/ 	.byte	0x03, 0x5f
        /*0046*/ 	.short	0x0101


	//----- nvinfo : EIATTR_VRC_CTA_INIT_COUNT
	.align		4
        /*0048*/ 	.byte	0x02, 0x4a
	.zero		1
	.zero		1


	//----- nvinfo : EIATTR_EXIT_INSTR_OFFSETS
	.align		4
        /*004c*/ 	.byte	0x04, 0x1c
        /*004e*/ 	.short	(.L_27 - .L_26)


	//   ....[0]....
.L_26:
        /*0050*/ 	.word	0x00000060


	//   ....[1]....
        /*0054*/ 	.word	0x00000750


	//----- nvinfo : EIATTR_CBANK_PARAM_SIZE
	.align		4
.L_27:
        /*0058*/ 	.byte	0x03, 0x19
        /*005a*/ 	.short	0x0010


	//----- nvinfo : EIATTR_PARAM_CBANK
	.align		4
        /*005c*/ 	.byte	0x04, 0x0a
        /*005e*/ 	.short	(.L_29 - .L_28)
	.align		4
.L_28:
        /*0060*/ 	.word	index@(.nv.constant0._Z11block_FW_p3Piii)
        /*0064*/ 	.short	0x0380
        /*0066*/ 	.short	0x0010


	//----- nvinfo : EIATTR_SW_WAR
	.align		4
.L_29:
        /*0068*/ 	.byte	0x04, 0x36
        /*006a*/ 	.short	(.L_31 - .L_30)
.L_30:
        /*006c*/ 	.word	0x00000008
.L_31:


//--------------------- .nv.info._Z11block_FW_p2Piii --------------------------
	.section	.nv.info._Z11block_FW_p2Piii,"",@"SHT_CUDA_INFO"
	.sectionflags	@""
	.align	4


	//----- nvinfo : EIATTR_CUDA_API_VERSION
	.align		4
        /*0000*/ 	.byte	0x04, 0x37
        /*0002*/ 	.short	(.L_33 - .L_32)
.L_32:
        /*0004*/ 	.word	0x00000082


	//----- nvinfo : EIATTR_KPARAM_INFO
	.align		4
.L_33:
        /*0008*/ 	.byte	0x04, 0x17
        /*000a*/ 	.short	(.L_35 - .L_34)
.L_34:
        /*000c*/ 	.word	0x00000000
        /*0010*/ 	.short	0x0002
        /*0012*/ 	.short	0x000c
        /*0014*/ 	.byte	0x00, 0xf0, 0x11, 0x00


	//----- nvinfo : EIATTR_KPARAM_INFO
	.align		4
.L_35:
        /*0018*/ 	.byte	0x04, 0x17
        /*001a*/ 	.short	(.L_37 - .L_36)
.L_36:
        /*001c*/ 	.word	0x00000000
        /*0020*/ 	.short	0x0001
        /*0022*/ 	.short	0x0008
        /*0024*/ 	.byte	0x00, 0xf0, 0x11, 0x00


	//----- nvinfo : EIATTR_KPARAM_INFO
	.align		4
.L_37:
        /*0028*/ 	.byte	0x04, 0x17
        /*002a*/ 	.short	(.L_39 - .L_38)
.L_38:
        /*002c*/ 	.word	0x00000000
        /*0030*/ 	.short	0x0000
        /*0032*/ 	.short	0x0000
        /*0034*/ 	.byte	0x00, 0xf5, 0x21, 0x00


	//----- nvinfo : EIATTR_SPARSE_MMA_MASK
	.align		4
.L_39:
        /*0038*/ 	.byte	0x03, 0x50
        /*003a*/ 	.short	0x0000


	//----- nvinfo : EIATTR_MAXREG_COUNT
	.align		4
        /*003c*/ 	.byte	0x03, 0x1b
        /*003e*/ 	.short	0x00ff


	//----- nvinfo : EIATTR_NUM_BARRIERS
	.align		4
        /*0040*/ 	.byte	0x02, 0x4c
        /*0042*/ 	.byte	0x01
	.zero		1


	//----- nvinfo : EIATTR_MERCURY_ISA_VERSION
	.align		4
        /*0044*/ 	.byte	0x03, 0x5f
        /*0046*/ 	.short	0x0101


	//----- nvinfo : EIATTR_VRC_CTA_INIT_COUNT
	.align		4
        /*0048*/ 	.byte	0x02, 0x4a
	.zero		1
	.zero		1


	//----- nvinfo : EIATTR_EXIT_INSTR_OFFSETS
	.align		4
        /*004c*/ 	.byte	0x04, 0x1c
        /*004e*/ 	.short	(.L_41 - .L_40)


	//   ....[0]....
.L_40:
        /*0050*/ 	.word	0x00000040


	//   ....[1]....
        /*0054*/ 	.word	0x000012d0


	//----- nvinfo : EIATTR_CBANK_PARAM_SIZE
	.align		4
.L_41:
        /*0058*/ 	.byte	0x03, 0x19
        /*005a*/ 	.short	0x0010


	//----- nvinfo : EIATTR_PARAM_CBANK
	.align		4
        /*005c*/ 	.byte	0x04, 0x0a
        /*005e*/ 	.short	(.L_43 - .L_42)
	.align		4
.L_42:
        /*0060*/ 	.word	index@(.nv.constant0._Z11block_FW_p2Piii)
        /*0064*/ 	.short	0x0380
        /*0066*/ 	.short	0x0010


	//----- nvinfo : EIATTR_SW_WAR
	.align		4
.L_43:
        /*0068*/ 	.byte	0x04, 0x36
        /*006a*/ 	.short	(.L_45 - .L_44)
.L_44:
        /*006c*/ 	.word	0x00000008
.L_45:


//--------------------- .nv.info._Z11block_FW_p1Piii --------------------------
	.section	.nv.info._Z11block_FW_p1Piii,"",@"SHT_CUDA_INFO"
	.sectionflags	@""
	.align	4


	//----- nvinfo : EIATTR_CUDA_API_VERSION
	.align		4
        /*0000*/ 	.byte	0x04, 0x37
        /*0002*/ 	.short	(.L_47 - .L_46)
.L_46:
        /*0004*/ 	.word	0x00000082


	//----- nvinfo : EIATTR_KPARAM_INFO
	.align		4
.L_47:
        /*0008*/ 	.byte	0x04, 0x17
        /*000a*/ 	.short	(.L_49 - .L_48)
.L_48:
        /*000c*/ 	.word	0x00000000
        /*0010*/ 	.short	0x0002
        /*0012*/ 	.short	0x000c
        /*0014*/ 	.byte	0x00, 0xf0, 0x11, 0x00


	//----- nvinfo : EIATTR_KPARAM_INFO
	.align		4
.L_49:
        /*0018*/ 	.byte	0x04, 0x17
        /*001a*/ 	.short	(.L_51 - .L_50)
.L_50:
        /*001c*/ 	.word	0x00000000
        /*0020*/ 	.short	0x0001
        /*0022*/ 	.short	0x0008
        /*0024*/ 	.byte	0x00, 0xf0, 0x11, 0x00


	//----- nvinfo : EIATTR_KPARAM_INFO
	.align		4
.L_51:
        /*0028*/ 	.byte	0x04, 0x17
        /*002a*/ 	.short	(.L_53 - .L_52)
.L_52:
        /*002c*/ 	.word	0x00000000
        /*0030*/ 	.short	0x0000
        /*0032*/ 	.short	0x0000
        /*0034*/ 	.byte	0x00, 0xf5, 0x21, 0x00


	//----- nvinfo : EIATTR_SPARSE_MMA_MASK
	.align		4
.L_53:
        /*0038*/ 	.byte	0x03, 0x50
        /*003a*/ 	.short	0x0000


	//----- nvinfo : EIATTR_MAXREG_COUNT
	.align		4
        /*003c*/ 	.byte	0x03, 0x1b
        /*003e*/ 	.short	0x00ff


	//----- nvinfo : EIATTR_NUM_BARRIERS
	.align		4
        /*0040*/ 	.byte	0x02, 0x4c
        /*0042*/ 	.byte	0x01
	.zero		1


	//----- nvinfo : EIATTR_MERCURY_ISA_VERSION
	.align		4
        /*0044*/ 	.byte	0x03, 0x5f
        /*0046*/ 	.short	0x0101


	//----- nvinfo : EIATTR_VRC_CTA_INIT_COUNT
	.align		4
        /*0048*/ 	.byte	0x02, 0x4a
	.zero		1
	.zero		1


	//----- nvinfo : EIATTR_EXIT_INSTR_OFFSETS
	.align		4
        /*004c*/ 	.byte	0x04, 0x1c
        /*004e*/ 	.short	(.L_55 - .L_54)


	//   ....[0]....
.L_54:
        /*0050*/ 	.word	0x00000d50


	//----- nvinfo : EIATTR_CBANK_PARAM_SIZE
	.align		4
.L_55:
        /*0054*/ 	.byte	0x03, 0x19
        /*0056*/ 	.short	0x0010


	//----- nvinfo : EIATTR_PARAM_CBANK
	.align		4
        /*0058*/ 	.byte	0x04, 0x0a
        /*005a*/ 	.short	(.L_57 - .L_56)
	.align		4
.L_56:
        /*005c*/ 	.word	index@(.nv.constant0._Z11block_FW_p1Piii)
        /*0060*/ 	.short	0x0380
        /*0062*/ 	.short	0x0010


	//----- nvinfo : EIATTR_SW_WAR
	.align		4
.L_57:
        /*0064*/ 	.byte	0x04, 0x36
        /*0066*/ 	.short	(.L_59 - .L_58)
.L_58:
        /*0068*/ 	.word	0x00000008
.L_59:


//--------------------- .nv.callgraph             --------------------------
	.section	.nv.callgraph,"",@"SHT_CUDA_CALLGRAPH"
	.align	4
	.sectionentsize	8
	.align		4
        /*0000*/ 	.word	0x00000000
	.align		4
        /*0004*/ 	.word	0xffffffff
	.align		4
        /*0008*/ 	.word	0x00000000
	.align		4
        /*000c*/ 	.word	0xfffffffe
	.align		4
        /*0010*/ 	.word	0x00000000
	.align		4
        /*0014*/ 	.word	0xfffffffd
	.align		4
        /*0018*/ 	.word	0x00000000
	.align		4
        /*001c*/ 	.word	0xfffffffc


//--------------------- .text._Z11block_FW_p3Piii --------------------------
	.section	.text._Z11block_FW_p3Piii,"ax",@progbits
	.align	128
        .global         _Z11block_FW_p3Piii
        .type           _Z11block_FW_p3Piii,@function
        .size           _Z11block_FW_p3Piii,(.L_x_3 - _Z11block_FW_p3Piii)
        .other          _Z11block_FW_p3Piii,@"STO_CUDA_ENTRY STV_DEFAULT"
_Z11block_FW_p3Piii:
.text._Z11block_FW_p3Piii:
[----:B------:R-:W-:Y:S01]  /*0000*/  LDC R1, c[0x0][0x37c] ;  /* 0x0000df00ff017b82 */ /* 0x000fe20000000800 */
[----:B------:R-:W0:Y:S07]  /*0010*/  S2R R5, SR_CTAID.Y ;  /* 0x0000000000057919 */ /* 0x000e2e0000002600 */
[----:B------:R-:W0:Y:S01]  /*0020*/  LDC R6, c[0x0][0x388] ;  /* 0x0000e200ff067b82 */ /* 0x000e220000000800 */
[----:B------:R-:W1:Y:S01]  /*0030*/  S2R R0, SR_CTAID.X ;  /* 0x0000000000007919 */ /* 0x000e620000002500 */
[----:B0-----:R-:W-:-:S04]  /*0040*/  ISETP.NE.AND P0, PT, R5, R6, PT ;  /* 0x000000060500720c */ /* 0x001fc80003f05270 */
[----:B-1----:R-:W-:-:S13]  /*0050*/  ISETP.EQ.OR P0, PT, R0, R6, !P0 ;  /* 0x000000060000720c */ /* 0x002fda0004702670 */
[----:B------:R-:W-:Y:S05]  /*0060*/  @P0 EXIT ;  /* 0x000000000000094d */ /* 0x000fea0003800000 */
[----:B------:R-:W0:Y:S01]  /*0070*/  S2R R11, SR_TID.X ;  /* 0x00000000000b7919 */ /* 0x000e220000002100 */
[----:B------:R-:W1:Y:S01]  /*0080*/  LDC.64 R2, c[0x0][0x380] ;  /* 0x0000e000ff027b82 */ /* 0x000e620000000a00 */
[----:B------:R-:W2:Y:S01]  /*0090*/  LDCU UR4, c[0x0][0x38c] ;  /* 0x00007180ff0477ac */ /* 0x000ea20008000800 */
[----:B------:R-:W3:Y:S01]  /*00a0*/  S2R R23, SR_TID.Y ;  /* 0x0000000000177919 */ /* 0x000ee20000002200 */
[----:B------:R-:W4:Y:S01]  /*00b0*/  LDCU.64 UR8, c[0x0][0x358] ;  /* 0x00006b00ff0877ac */ /* 0x000f220008000a00 */
[--C-:B0-----:R-:W-:Y:S02]  /*00c0*/  IMAD R0, R0, 0x20, R11.reuse ;  /* 0x0000002000007824 */ /* 0x101fe400078e020b */
[C---:B------:R-:W-:Y:S02]  /*00d0*/  IMAD R4, R6.reuse, 0x20, R11 ;  /* 0x0000002006047824 */ /* 0x040fe400078e020b */
[--C-:B---3--:R-:W-:Y:S02]  /*00e0*/  IMAD R5, R5, 0x20, R23.reuse ;  /* 0x0000002005057824 */ /* 0x108fe400078e0217 */
[----:B------:R-:W-:-:S02]  /*00f0*/  IMAD R7, R6, 0x20, R23 ;  /* 0x0000002006077824 */ /* 0x000fc400078e0217 */
[--C-:B--2---:R-:W-:Y:S02]  /*0100*/  IMAD R17, R0, UR4, R5.reuse ;  /* 0x0000000400117c24 */ /* 0x104fe4000f8e0205 */
[----:B------:R-:W-:Y:S02]  /*0110*/  IMAD R5, R4, UR4, R5 ;  /* 0x0000000404057c24 */ /* 0x000fe4000f8e0205 */
[----:B------:R-:W-:Y:S02]  /*0120*/  IMAD R7, R0, UR4, R7 ;  /* 0x0000000400077c24 */ /* 0x000fe4000f8e0207 */
[----:B-1----:R-:W-:-:S04]  /*0130*/  IMAD.WIDE R16, R17, 0x4, R2 ;  /* 0x0000000411107825 */ /* 0x002fc800078e0202 */
[--C-:B------:R-:W-:Y:S01]  /*0140*/  IMAD.WIDE R4, R5, 0x4, R2.reuse ;  /* 0x0000000405047825 */ /* 0x100fe200078e0202 */
[----:B----4-:R-:W2:Y:S03]  /*0150*/  LDG.E R9, desc[UR8][R16.64] ;  /* 0x0000000810097981 */ /* 0x010ea6000c1e1900 */
[----:B------:R-:W-:Y:S01]  /*0160*/  IMAD.WIDE R6, R7, 0x4, R2 ;  /* 0x0000000407067825 */ /* 0x000fe200078e0202 */
[----:B------:R-:W3:Y:S04]  /*0170*/  LDG.E R8, desc[UR8][R4.64] ;  /* 0x0000000804087981 */ /* 0x000ee8000c1e1900 */
[----:B------:R-:W4:Y:S01]  /*0180*/  LDG.E R10, desc[UR8][R6.64] ;  /* 0x00000008060a7981 */ /* 0x000f22000c1e1900 */
[----:B------:R-:W0:Y:S01]  /*0190*/  S2UR UR7, SR_CgaCtaId ;  /* 0x00000000000779c3 */ /* 0x000e220000008800 */
[----:B------:R-:W-:-:S02]  /*01a0*/  UMOV UR4, 0x400 ;  /* 0x0000040000047882 */ /* 0x000fc40000000000 */
[----:B------:R-:W-:Y:S02]  /*01b0*/  UIADD3 UR5, UPT, UPT, UR4, 0x1000, URZ ;  /* 0x0000100004057890 */ /* 0x000fe4000fffe0ff */
[----:B------:R-:W-:Y:S02]  /*01c0*/  UIADD3 UR6, UPT, UPT, UR4, 0x2000, URZ ;  /* 0x0000200004067890 */ /* 0x000fe4000fffe0ff */
[----:B0-----:R-:W-:Y:S02]  /*01d0*/  ULEA UR4, UR7, UR4, 0x18 ;  /* 0x0000000407047291 */ /* 0x001fe4000f8ec0ff */
[----:B------:R-:W-:Y:S02]  /*01e0*/  ULEA UR5, UR7, UR5, 0x18 ;  /* 0x0000000507057291 */ /* 0x000fe4000f8ec0ff */
[----:B------:R-:W-:Y:S02]  /*01f0*/  ULEA UR6, UR7, UR6, 0x18 ;  /* 0x0000000607067291 */ /* 0x000fe4000f8ec0ff */
[----:B------:R-:W-:-:S02]  /*0200*/  LEA R0, R23, UR4, 0x7 ;  /* 0x0000000417007c11 */ /* 0x000fc4000f8e38ff */
[----:B------:R-:W-:Y:S02]  /*0210*/  LEA R3, R23, UR5, 0x7 ;  /* 0x0000000517037c11 */ /* 0x000fe4000f8e38ff */
[C---:B------:R-:W-:Y:S01]  /*0220*/  LEA R2, R11.reuse, UR6, 0x2 ;  /* 0x000000060b027c11 */ /* 0x040fe2000f8e10ff */
[C---:B------:R-:W-:Y:S02]  /*0230*/  IMAD R0, R11.reuse, 0x4, R0 ;  /* 0x000000040b007824 */ /* 0x040fe400078e0200 */
[----:B------:R-:W-:Y:S02]  /*0240*/  IMAD R11, R11, 0x4, R3 ;  /* 0x000000040b0b7824 */ /* 0x000fe400078e0203 */
[----:B------:R-:W-:Y:S01]  /*0250*/  IMAD R23, R23, 0x80, R2 ;  /* 0x0000008017177824 */ /* 0x000fe200078e0202 */
[----:B--2---:R-:W-:Y:S04]  /*0260*/  STS [R0], R9 ;  /* 0x0000000900007388 */ /* 0x004fe80000000800 */
[----:B---3--:R-:W-:Y:S04]  /*0270*/  STS [R11], R8 ;  /* 0x000000080b007388 */ /* 0x008fe80000000800 */
[----:B----4-:R-:W-:Y:S01]  /*0280*/  STS [R23], R10 ;  /* 0x0000000a17007388 */ /* 0x010fe20000000800 */
[----:B------:R-:W-:Y:S06]  /*0290*/  BAR.SYNC.DEFER_BLOCKING 0x0 ;  /* 0x0000000000007b1d */ /* 0x000fec0000010000 */
[----:B------:R-:W-:Y:S04]  /*02a0*/  LDS R25, [R0] ;  /* 0x0000000000197984 */ /* 0x000fe80000000800 */
[----:B------:R-:W-:Y:S04]  /*02b0*/  LDS R18, [R2] ;  /* 0x0000000002127984 */ /* 0x000fe80000000800 */
[----:B------:R-:W0:Y:S04]  /*02c0*/  LDS.128 R4, [R3] ;  /* 0x0000000003047984 */ /* 0x000e280000000c00 */
[----:B------:R-:W1:Y:S04]  /*02d0*/  LDS R26, [R2+0x80] ;  /* 0x00008000021a7984 */ /* 0x000e680000000800 */
[----:B------:R-:W2:Y:S04]  /*02e0*/  LDS R21, [R2+0x100] ;  /* 0x0001000002157984 */ /* 0x000ea80000000800 */
[----:B------:R-:W3:Y:S04]  /*02f0*/  LDS R24, [R2+0x180] ;  /* 0x0001800002187984 */ /* 0x000ee80000000800 */
[----:B------:R-:W-:Y:S04]  /*0300*/  LDS R19, [R2+0x200] ;  /* 0x0002000002137984 */ /* 0x000fe80000000800 */
[----:B------:R-:W4:Y:S04]  /*0310*/  LDS.128 R12, [R3+0x10] ;  /* 0x00001000030c7984 */ /* 0x000f280000000c00 */
[----:B------:R-:W5:Y:S04]  /*0320*/  LDS R20, [R2+0x280] ;  /* 0x0002800002147984 */ /* 0x000f680000000800 */
[----:B------:R-:W5:Y:S04]  /*0330*/  LDS R23, [R2+0x300] ;  /* 0x0003000002177984 */ /* 0x000f680000000800 */
[----:B------:R-:W5:Y:S04]  /*0340*/  LDS R22, [R2+0x380] ;  /* 0x0003800002167984 */ /* 0x000f680000000800 */
[----:B------:R-:W-:Y:S01]  /*0350*/  LDS.128 R8, [R3+0x20] ;  /* 0x0000200003087984 */ /* 0x000fe20000000c00 */
[----:B0-----:R-:W-:-:S03]  /*0360*/  VIADDMNMX R4, R18, R4, R25, PT ;  /* 0x0000000412047246 */ /* 0x001fc60003800119 */
[----:B------:R-:W-:Y:S04]  /*0370*/  LDS R27, [R2+0xd00] ;  /* 0x000d0000021b7984 */ /* 0x000fe80000000800 */
[----:B------:R-:W0:Y:S01]  /*0380*/  LDS R25, [R2+0x400] ;  /* 0x0004000002197984 */ /* 0x000e220000000800 */
[----:B-1----:R-:W-:-:S03]  /*0390*/  VIADDMNMX R4, R26, R5, R4, PT ;  /* 0x000000051a047246 */ /* 0x002fc60003800104 */
[----:B------:R-:W1:Y:S01]  /*03a0*/  LDS R18, [R2+0x480] ;  /* 0x0004800002127984 */ /* 0x000e620000000800 */
[----:B--2---:R-:W-:-:S03]  /*03b0*/  VIADDMNMX R4, R21, R6, R4, PT ;  /* 0x0000000615047246 */ /* 0x004fc60003800104 */
[----:B------:R-:W2:Y:S01]  /*03c0*/  LDS R21, [R2+0x500] ;  /* 0x0005000002157984 */ /* 0x000ea20000000800 */
[----:B---3--:R-:W-:-:S03]  /*03d0*/  VIADDMNMX R4, R24, R7, R4, PT ;  /* 0x0000000718047246 */ /* 0x008fc60003800104 */
[----:B------:R-:W3:Y:S01]  /*03e0*/  LDS R24, [R2+0x580] ;  /* 0x0005800002187984 */ /* 0x000ee20000000800 */
[----:B----4-:R-:W-:-:S03]  /*03f0*/  VIADDMNMX R12, R19, R12, R4, PT ;  /* 0x0000000c130c7246 */ /* 0x010fc60003800104 */
[----:B------:R-:W-:Y:S04]  /*0400*/  LDS R26, [R2+0xd80] ;  /* 0x000d8000021a7984 */ /* 0x000fe80000000800 */
[----:B------:R-:W-:Y:S01]  /*0410*/  LDS R19, [R2+0x600] ;  /* 0x0006000002137984 */ /* 0x000fe20000000800 */
[----:B-----5:R-:W-:-:S03]  /*0420*/  VIADDMNMX R12, R20, R13, R12, PT ;  /* 0x0000000d140c7246 */ /* 0x020fc6000380010c */
[----:B------:R-:W4:Y:S04]  /*0430*/  LDS.128 R4, [R3+0x30] ;  /* 0x0000300003047984 */ /* 0x000f280000000c00 */
[----:B------:R-:W5:Y:S01]  /*0440*/  LDS R20, [R2+0x680] ;  /* 0x0006800002147984 */ /* 0x000f620000000800 */
[----:B------:R-:W-:-:S03]  /*0450*/  VIADDMNMX R12, R23, R14, R12, PT ;  /* 0x0000000e170c7246 */ /* 0x000fc6000380010c */
[----:B------:R-:W5:Y:S01]  /*0460*/  LDS R23, [R2+0x700] ;  /* 0x0007000002177984 */ /* 0x000f620000000800 */
[----:B------:R-:W-:-:S03]  /*0470*/  VIADDMNMX R12, R22, R15, R12, PT ;  /* 0x0000000f160c7246 */ /* 0x000fc6000380010c */
[----:B------:R-:W5:Y:S01]  /*0480*/  LDS R22, [R2+0x780] ;  /* 0x0007800002167984 */ /* 0x000f620000000800 */
[----:B0-----:R-:W-:-:S03]  /*0490*/  VIADDMNMX R8, R25, R8, R12, PT ;  /* 0x0000000819087246 */ /* 0x001fc6000380010c */
[----:B------:R-:W-:Y:S04]  /*04a0*/  LDS R25, [R2+0x800] ;  /* 0x0008000002197984 */ /* 0x000fe80000000800 */
[----:B------:R-:W0:Y:S01]  /*04b0*/  LDS.128 R12, [R3+0x40] ;  /* 0x00004000030c7984 */ /* 0x000e220000000c00 */
        /* <DEDUP_REMOVED lines=8> */
[----:B------:R-:W4:Y:S01]  /*0540*/  LDS.128 R8, [R3+0x50] ;  /* 0x0000500003087984 */ /* 0x000f220000000c00 */
[----:B-----5:R-:W-:-:S03]  /*0550*/  VIADDMNMX R4, R20, R5, R4, PT ;  /* 0x0000000514047246 */ /* 0x020fc60003800104 */
        /* <DEDUP_REMOVED lines=11> */
[----:B------:R-:W-:Y:S01]  /*0610*/  LDS R21, [R2+0xe00] ;  /* 0x000e000002157984 */ /* 0x000fe20000000800 */
[----:B---3--:R-:W-:-:S03]  /*0620*/  VIADDMNMX R24, R24, R15, R12, PT ;  /* 0x0000000f18187246 */ /* 0x008fc6000380010c */
[----:B------:R-:W2:Y:S01]  /*0630*/  LDS.128 R12, [R3+0x70] ;  /* 0x00007000030c7984 */ /* 0x000ea20000000c00 */
[----:B----4-:R-:W-:-:S03]  /*0640*/  VIADDMNMX R19, R19, R8, R24, PT ;  /* 0x0000000813137246 */ /* 0x010fc60003800118 */
[----:B------:R-:W3:Y:S01]  /*0650*/  LDS R8, [R2+0xe80] ;  /* 0x000e800002087984 */ /* 0x000ee20000000800 */
[----:B-----5:R-:W-:-:S03]  /*0660*/  VIADDMNMX R19, R20, R9, R19, PT ;  /* 0x0000000914137246 */ /* 0x020fc60003800113 */
[----:B------:R-:W4:Y:S04]  /*0670*/  LDS R9, [R2+0xf00] ;  /* 0x000f000002097984 */ /* 0x000f280000000800 */
[----:B------:R-:W5:Y:S01]  /*0680*/  LDS R20, [R2+0xf80] ;  /* 0x000f800002147984 */ /* 0x000f620000000800 */
[----:B------:R-:W-:-:S04]  /*0690*/  VIADDMNMX R10, R23, R10, R19, PT ;  /* 0x0000000a170a7246 */ /* 0x000fc80003800113 */
[----:B------:R-:W-:-:S04]  /*06a0*/  VIADDMNMX R10, R22, R11, R10, PT ;  /* 0x0000000b160a7246 */ /* 0x000fc8000380010a */
[----:B0-----:R-:W-:-:S04]  /*06b0*/  VIADDMNMX R4, R25, R4, R10, PT ;  /* 0x0000000419047246 */ /* 0x001fc8000380010a */
[----:B-1----:R-:W-:-:S04]  /*06c0*/  VIADDMNMX R4, R18, R5, R4, PT ;  /* 0x0000000512047246 */ /* 0x002fc80003800104 */
[----:B------:R-:W-:-:S04]  /*06d0*/  VIADDMNMX R4, R27, R6, R4, PT ;  /* 0x000000061b047246 */ /* 0x000fc80003800104 */
[----:B------:R-:W-:-:S04]  /*06e0*/  VIADDMNMX R4, R26, R7, R4, PT ;  /* 0x000000071a047246 */ /* 0x000fc80003800104 */
[----:B--2---:R-:W-:-:S04]  /*06f0*/  VIADDMNMX R4, R21, R12, R4, PT ;  /* 0x0000000c15047246 */ /* 0x004fc80003800104 */
[----:B---3--:R-:W-:-:S04]  /*0700*/  VIADDMNMX R4, R8, R13, R4, PT ;  /* 0x0000000d08047246 */ /* 0x008fc80003800104 */
[----:B----4-:R-:W-:-:S04]  /*0710*/  VIADDMNMX R4, R9, R14, R4, PT ;  /* 0x0000000e09047246 */ /* 0x010fc80003800104 */
[----:B-----5:R-:W-:-:S05]  /*0720*/  VIADDMNMX R15, R20, R15, R4, PT ;  /* 0x0000000f140f7246 */ /* 0x020fca0003800104 */
[----:B------:R-:W-:Y:S04]  /*0730*/  STG.E desc[UR8][R16.64], R15 ;  /* 0x0000000f10007986 */ /* 0x000fe8000c101908 */
[----:B------:R-:W-:Y:S01]  /*0740*/  STS [R0], R15 ;  /* 0x0000000f00007388 */ /* 0x000fe20000000800 */
[----:B------:R-:W-:Y:S05]  /*0750*/  EXIT ;  /* 0x000000000000794d */ /* 0x000fea0003800000 */
.L_x_0:
[----:B------:R-:W-:-:S00]  /*0760*/  BRA `(.L_x_0) ;  /* 0xfffffffc00fc7947 */ /* 0x000fc0000383ffff */
[----:B------:R-:W-:-:S00]  /*0770*/  NOP ;  /* 0x0000000000007918 */ /* 0x000fc00000000000 */
        /* <DEDUP_REMOVED lines=8> */
.L_x_3:


//--------------------- .text._Z11block_FW_p2Piii --------------------------
	.section	.text._Z11block_FW_p2Piii,"ax",@progbits
	.align	128
        .global         _Z11block_FW_p2Piii
        .type           _Z11block_FW_p2Piii,@function
        .size           _Z11block_FW_p2Piii,(.L_x_4 - _Z11block_FW_p2Piii)
        .other          _Z11block_FW_p2Piii,@"STO_CUDA_ENTRY STV_DEFAULT"
_Z11block_FW_p2Piii:
.text._Z11block_FW_p2Piii:
[----:B------:R-:W-:Y:S01]  /*0000*/  LDC R1, c[0x0][0x37c] ;  /* 0x0000df00ff017b82 */ /* 0x000fe20000000800 */
[----:B------:R-:W0:Y:S07]  /*0010*/  S2R R2, SR_CTAID.Y ;  /* 0x0000000000027919 */ /* 0x000e2e0000002600 */
[----:B------:R-:W0:Y:S02]  /*0020*/  LDC R3, c[0x0][0x388] ;  /* 0x0000e200ff037b82 */ /* 0x000e240000000800 */
[----:B0-----:R-:W-:-:S13]  /*0030*/  ISETP.NE.AND P0, PT, R2, R3, PT ;  /* 0x000000030200720c */ /* 0x001fda0003f05270 */
[----:B------:R-:W-:Y:S05]  /*0040*/  @!P0 EXIT ;  /* 0x000000000000894d */ /* 0x000fea0003800000 */
[----:B------:R-:W0:Y:S01]  /*0050*/  S2R R10, SR_TID.X ;  /* 0x00000000000a7919 */ /* 0x000e220000002100 */
[----:B------:R-:W1:Y:S01]  /*0060*/  LDC.64 R4, c[0x0][0x380] ;  /* 0x0000e000ff047b82 */ /* 0x000e620000000a00 */
[----:B------:R-:W2:Y:S01]  /*0070*/  LDCU UR4, c[0x0][0x38c] ;  /* 0x00007180ff0477ac */ /* 0x000ea20008000800 */
[----:B------:R-:W3:Y:S01]  /*0080*/  S2R R17, SR_TID.Y ;  /* 0x0000000000117919 */ /* 0x000ee20000002200 */
[----:B------:R-:W4:Y:S01]  /*0090*/  LDCU.64 UR8, c[0x0][0x358] ;  /* 0x00006b00ff0877ac */ /* 0x000f220008000a00 */
[C-C-:B0-----:R-:W-:Y:S02]  /*00a0*/  IMAD R0, R3.reuse, 0x20, R10.reuse ;  /* 0x0000002003007824 */ /* 0x141fe400078e020a */
[--C-:B---3--:R-:W-:Y:S02]  /*00b0*/  IMAD R3, R3, 0x20, R17.reuse ;  /* 0x0000002003037824 */ /* 0x108fe400078e0211 */
[C---:B------:R-:W-:Y:S02]  /*00c0*/  IMAD R7, R2.reuse, 0x20, R17 ;  /* 0x0000002002077824 */ /* 0x040fe400078e0211 */
[----:B------:R-:W-:-:S02]  /*00d0*/  IMAD R2, R2, 0x20, R10 ;  /* 0x0000002002027824 */ /* 0x000fc400078e020a */
[C---:B--2---:R-:W-:Y:S02]  /*00e0*/  IMAD R13, R0.reuse, UR4, R3 ;  /* 0x00000004000d7c24 */ /* 0x044fe4000f8e0203 */
[----:B------:R-:W-:Y:S02]  /*00f0*/  IMAD R9, R0, UR4, R7 ;  /* 0x0000000400097c24 */ /* 0x000fe4000f8e0207 */
[----:B------:R-:W-:Y:S02]  /*0100*/  IMAD R11, R2, UR4, R3 ;  /* 0x00000004020b7c24 */ /* 0x000fe4000f8e0203 */
[----:B-1----:R-:W-:-:S04]  /*0110*/  IMAD.WIDE R6, R13, 0x4, R4 ;  /* 0x000000040d067825 */ /* 0x002fc800078e0204 */
[----:B------:R-:W-:-:S04]  /*0120*/  IMAD.WIDE R2, R9, 0x4, R4 ;  /* 0x0000000409027825 */ /* 0x000fc800078e0204 */
[----:B------:R-:W-:Y:S01]  /*0130*/  IMAD.WIDE R4, R11, 0x4, R4 ;  /* 0x000000040b047825 */ /* 0x000fe200078e0204 */
[----:B----4-:R-:W2:Y:S04]  /*0140*/  LDG.E R13, desc[UR8][R2.64] ;  /* 0x00000008020d7981 */ /* 0x010ea8000c1e1900 */
[----:B------:R0:W3:Y:S04]  /*0150*/  LDG.E R11, desc[UR8][R6.64] ;  /* 0x00000008060b7981 */ /* 0x0000e8000c1e1900 */
[----:B------:R-:W4:Y:S01]  /*0160*/  LDG.E R15, desc[UR8][R4.64] ;  /* 0x00000008040f7981 */ /* 0x000f22000c1e1900 */
[----:B------:R-:W1:Y:S01]  /*0170*/  S2UR UR6, SR_CgaCtaId ;  /* 0x00000000000679c3 */ /* 0x000e620000008800 */
[----:B------:R-:W-:-:S02]  /*0180*/  UMOV UR4, 0x400 ;  /* 0x0000040000047882 */ /* 0x000fc40000000000 */
[----:B------:R-:W-:Y:S02]  /*0190*/  UIADD3 UR5, UPT, UPT, UR4, 0x1000, URZ ;  /* 0x0000100004057890 */ /* 0x000fe4000fffe0ff */
[----:B-1----:R-:W-:Y:S02]  /*01a0*/  ULEA UR7, UR6, UR4, 0x18 ;  /* 0x0000000406077291 */ /* 0x002fe4000f8ec0ff */
[----:B------:R-:W-:Y:S02]  /*01b0*/  UIADD3 UR4, UPT, UPT, UR4, 0x2000, URZ ;  /* 0x0000200004047890 */ /* 0x000fe4000fffe0ff */
[----:B------:R-:W-:Y:S02]  /*01c0*/  ULEA UR5, UR6, UR5, 0x18 ;  /* 0x0000000506057291 */ /* 0x000fe4000f8ec0ff */
[----:B------:R-:W-:Y:S01]  /*01d0*/  ULEA UR4, UR6, UR4, 0x18 ;  /* 0x0000000406047291 */ /* 0x000fe2000f8ec0ff */
[----:B------:R-:W-:-:S03]  /*01e0*/  LEA R9, R17, UR7, 0x7 ;  /* 0x0000000711097c11 */ /* 0x000fc6000f8e38ff */
[C---:B0-----:R-:W-:Y:S02]  /*01f0*/  LEA R7, R17.reuse, UR5, 0x7 ;  /* 0x0000000511077c11 */ /* 0x041fe4000f8e38ff */
[C---:B------:R-:W-:Y:S01]  /*0200*/  LEA R8, R10.reuse, UR4, 0x2 ;  /* 0x000000040a087c11 */ /* 0x040fe2000f8e10ff */
[C---:B------:R-:W-:Y:S02]  /*0210*/  IMAD R12, R10.reuse, 0x4, R9 ;  /* 0x000000040a0c7824 */ /* 0x040fe400078e0209 */
[C---:B------:R-:W-:Y:S02]  /*0220*/  IMAD R6, R10.reuse, 0x4, R7 ;  /* 0x000000040a067824 */ /* 0x040fe400078e0207 */
[----:B------:R-:W-:Y:S01]  /*0230*/  IMAD R0, R17, 0x80, R8 ;  /* 0x0000008011007824 */ /* 0x000fe200078e0208 */
[----:B------:R-:W-:Y:S01]  /*0240*/  LEA R10, R10, UR7, 0x2 ;  /* 0x000000070a0a7c11 */ /* 0x000fe2000f8e10ff */
[----:B---3--:R-:W-:Y:S04]  /*0250*/  STS [R12], R11 ;  /* 0x0000000b0c007388 */ /* 0x008fe80000000800 */
[----:B--2---:R-:W-:Y:S04]  /*0260*/  STS [R6], R13 ;  /* 0x0000000d06007388 */ /* 0x004fe80000000800 */
[----:B----4-:R-:W-:Y:S01]  /*0270*/  STS [R0], R15 ;  /* 0x0000000f00007388 */ /* 0x010fe20000000800 */
[----:B------:R-:W-:Y:S06]  /*0280*/  BAR.SYNC.DEFER_BLOCKING 0x0 ;  /* 0x0000000000007b1d */ /* 0x000fec0000010000 */
[----:B------:R-:W-:Y:S04]  /*0290*/  LDS R14, [R6] ;  /* 0x00000000060e7984 */ /* 0x000fe80000000800 */
[----:B------:R-:W-:Y:S04]  /*02a0*/  LDS R17, [R7] ;  /* 0x0000000007117984 */ /* 0x000fe80000000800 */
[----:B------:R-:W0:Y:S02]  /*02b0*/  LDS R16, [R10] ;  /* 0x000000000a107984 */ /* 0x000e240000000800 */
[----:B0-----:R-:W-:-:S02]  /*02c0*/  VIADDMNMX R17, R16, R17, R14, PT ;  /* 0x0000001110117246 */ /* 0x001fc4000380010e */
[----:B------:R-:W-:Y:S04]  /*02d0*/  LDS R14, [R0] ;  /* 0x00000000000e7984 */ /* 0x000fe80000000800 */
[----:B------:R-:W-:Y:S04]  /*02e0*/  STS [R6], R17 ;  /* 0x0000001106007388 */ /* 0x000fe80000000800 */
[----:B------:R-:W-:Y:S04]  /*02f0*/  LDS R11, [R9] ;  /* 0x00000000090b7984 */ /* 0x000fe80000000800 */
[----:B------:R-:W0:Y:S02]  /*0300*/  LDS R12, [R8] ;  /* 0x00000000080c7984 */ /* 0x000e240000000800 */
[----:B0-----:R-:W-:-:S05]  /*0310*/  VIADDMNMX R11, R12, R11, R14, PT ;  /* 0x0000000b0c0b7246 */ /* 0x001fca000380010e */
[----:B------:R-:W-:Y:S04]  /*0320*/  STS [R0], R11 ;  /* 0x0000000b00007388 */ /* 0x000fe80000000800 */
[----:B------:R-:W-:Y:S04]  /*0330*/  LDS R12, [R7+0x4] ;  /* 0x00000400070c7984 */ /* 0x000fe80000000800 */
[----:B------:R-:W0:Y:S02]  /*0340*/  LDS R13, [R10+0x80] ;  /* 0x000080000a0d7984 */ /* 0x000e240000000800 */
        /* <DEDUP_REMOVED lines=243> */
[----:B------:R-:W0:Y:S04]  /*1280*/  LDS R14, [R8+0xf80] ;  /* 0x000f8000080e7984 */ /* 0x000e280000000800 */
[----:B------:R-:W-:Y:S01]  /*1290*/  STG.E desc[UR8][R2.64], R13 ;  /* 0x0000000d02007986 */ /* 0x000fe2000c101908 */
[----:B0-----:R-:W-:-:S05]  /*12a0*/  VIADDMNMX R15, R14, R12, R11, PT ;  /* 0x0000000c0e0f7246 */ /* 0x001fca000380010b */
[----:B------:R-:W-:Y:S04]  /*12b0*/  STG.E desc[UR8][R4.64], R15 ;  /* 0x0000000f04007986 */ /* 0x000fe8000c101908 */
[----:B------:R-:W-:Y:S01]  /*12c0*/  STS [R0], R15 ;  /* 0x0000000f00007388 */ /* 0x000fe20000000800 */
[----:B------:R-:W-:Y:S05]  /*12d0*/  EXIT ;  /* 0x000000000000794d */ /* 0x000fea0003800000 */
.L_x_1:
        /* <DEDUP_REMOVED lines=10> */
.L_x_4:


//--------------------- .text._Z11block_FW_p1Piii --------------------------
	.section	.text._Z11block_FW_p1Piii,"ax",@progbits
	.align	128
        .global         _Z11block_FW_p1Piii
        .type           _Z11block_FW_p1Piii,@function
        .size           _Z11block_FW_p1Piii,(.L_x_5 - _Z11block_FW_p1Piii)
        .other          _Z11block_FW_p1Piii,@"STO_CUDA_ENTRY STV_DEFAULT"
_Z11block_FW_p1Piii:
.text._Z11block_FW_p1Piii:
[----:B------:R-:W-:Y:S01]  /*0000*/  LDC R1, c[0x0][0x37c] ;  /* 0x0000df00ff017b82 */ /* 0x000fe20000000800 */
[----:B------:R-:W0:Y:S07]  /*0010*/  S2R R6, SR_TID.X ;  /* 0x0000000000067919 */ /* 0x000e2e0000002100 */
[----:B------:R-:W0:Y:S01]  /*0020*/  LDC.64 R4, c[0x0][0x388] ;  /* 0x0000e200ff047b82 */ /* 0x000e220000000a00 */
[----:B------:R-:W1:Y:S01]  /*0030*/  LDCU.64 UR6, c[0x0][0x358] ;  /* 0x00006b00ff0677ac */ /* 0x000e620008000a00 */
[----:B------:R-:W2:Y:S06]  /*0040*/  S2R R9, SR_TID.Y ;  /* 0x0000000000097919 */ /* 0x000eac0000002200 */
[----:B------:R-:W3:Y:S01]  /*0050*/  LDC.64 R2, c[0x0][0x380] ;  /* 0x0000e000ff027b82 */ /* 0x000ee20000000a00 */
[----:B0-----:R-:W-:-:S02]  /*0060*/  IMAD R0, R4, 0x20, R6 ;  /* 0x0000002004007824 */ /* 0x001fc400078e0206 */
[----:B--2---:R-:W-:-:S04]  /*0070*/  IMAD R4, R4, 0x20, R9 ;  /* 0x0000002004047824 */ /* 0x004fc800078e0209 */
[----:B------:R-:W-:-:S04]  /*0080*/  IMAD R5, R0, R5, R4 ;  /* 0x0000000500057224 */ /* 0x000fc800078e0204 */
[----:B---3--:R-:W-:-:S05]  /*0090*/  IMAD.WIDE R2, R5, 0x4, R2 ;  /* 0x0000000405027825 */ /* 0x008fca00078e0202 */
[----:B-1----:R-:W2:Y:S01]  /*00a0*/  LDG.E R7, desc[UR6][R2.64] ;  /* 0x0000000602077981 */ /* 0x002ea2000c1e1900 */
[----:B------:R-:W0:Y:S01]  /*00b0*/  S2UR UR5, SR_CgaCtaId ;  /* 0x00000000000579c3 */ /* 0x000e220000008800 */
[----:B------:R-:W-:Y:S02]  /*00c0*/  UMOV UR4, 0x400 ;  /* 0x0000040000047882 */ /* 0x000fe40000000000 */
[----:B0-----:R-:W-:-:S06]  /*00d0*/  ULEA UR4, UR5, UR4, 0x18 ;  /* 0x0000000405047291 */ /* 0x001fcc000f8ec0ff */
[----:B------:R-:W-:Y:S02]  /*00e0*/  LEA R5, R9, UR4, 0x7 ;  /* 0x0000000409057c11 */ /* 0x000fe4000f8e38ff */
[----:B------:R-:W-:-:S03]  /*00f0*/  LEA R4, R6, UR4, 0x2 ;  /* 0x0000000406047c11 */ /* 0x000fc6000f8e10ff */
[----:B------:R-:W-:-:S05]  /*0100*/  IMAD R0, R6, 0x4, R5 ;  /* 0x0000000406007824 */ /* 0x000fca00078e0205 */
[----:B--2---:R-:W-:Y:S01]  /*0110*/  STS [R0], R7 ;  /* 0x0000000700007388 */ /* 0x004fe20000000800 */
[----:B------:R-:W-:Y:S06]  /*0120*/  BAR.SYNC.DEFER_BLOCKING 0x0 ;  /* 0x0000000000007b1d */ /* 0x000fec0000010000 */
[----:B------:R-:W-:Y:S04]  /*0130*/  LDS R6, [R0] ;  /* 0x0000000000067984 */ /* 0x000fe80000000800 */
[----:B------:R-:W-:Y:S04]  /*0140*/  LDS R9, [R5] ;  /* 0x0000000005097984 */ /* 0x000fe80000000800 */
[----:B------:R-:W0:Y:S02]  /*0150*/  LDS R8, [R4] ;  /* 0x0000000004087984 */ /* 0x000e240000000800 */
[----:B0-----:R-:W-:-:S05]  /*0160*/  VIADDMNMX R9, R8, R9, R6, PT ;  /* 0x0000000908097246 */ /* 0x001fca0003800106 */
[----:B------:R-:W-:Y:S01]  /*0170*/  STS [R0], R9 ;  /* 0x0000000900007388 */ /* 0x000fe20000000800 */
[----:B------:R-:W-:Y:S06]  /*0180*/  BAR.SYNC.DEFER_BLOCKING 0x0 ;  /* 0x0000000000007b1d */ /* 0x000fec0000010000 */
[----:B------:R-:W-:Y:S04]  /*0190*/  LDS R6, [R0] ;  /* 0x0000000000067984 */ /* 0x000fe80000000800 */
[----:B------:R-:W-:Y:S04]  /*01a0*/  LDS R11, [R5+0x4] ;  /* 0x00000400050b7984 */ /* 0x000fe80000000800 */
[----:B------:R-:W0:Y:S02]  /*01b0*/  LDS R8, [R4+0x80] ;  /* 0x0000800004087984 */ /* 0x000e240000000800 */
        /* <DEDUP_REMOVED lines=177> */
[----:B------:R-:W-:Y:S04]  /*0cd0*/  LDS R11, [R5+0x7c] ;  /* 0x00007c00050b7984 */ /* 0x000fe80000000800 */
[----:B------:R-:W-:Y:S04]  /*0ce0*/  LDS R8, [R4+0xf80] ;  /* 0x000f800004087984 */ /* 0x000fe80000000800 */
[----:B------:R-:W0:Y:S02]  /*0cf0*/  LDS R6, [R0] ;  /* 0x0000000000067984 */ /* 0x000e240000000800 */
[----:B0-----:R-:W-:-:S05]  /*0d00*/  VIADDMNMX R11, R8, R11, R6, PT ;  /* 0x0000000b080b7246 */ /* 0x001fca0003800106 */
[----:B------:R-:W-:Y:S01]  /*0d10*/  STS [R0], R11 ;  /* 0x0000000b00007388 */ /* 0x000fe20000000800 */
[----:B------:R-:W-:Y:S06]  /*0d20*/  BAR.SYNC.DEFER_BLOCKING 0x0 ;  /* 0x0000000000007b1d */ /* 0x000fec0000010000 */
[----:B------:R-:W0:Y:S04]  /*0d30*/  LDS R7, [R0] ;  /* 0x0000000000077984 */ /* 0x000e280000000800 */
[----:B0-----:R-:W-:Y:S01]  /*0d40*/  STG.E desc[UR6][R2.64], R7 ;  /* 0x0000000702007986 */ /* 0x001fe2000c101906 */
[----:B------:R-:W-:Y:S05]  /*0d50*/  EXIT ;  /* 0x000000000000794d */ /* 0x000fea0003800000 */
.L_x_2:
        /* <DEDUP_REMOVED lines=10> */
.L_x_5:


//--------------------- .nv.shared._Z11block_FW_p3Piii --------------------------
	.section	.nv.shared._Z11block_FW_p3Piii,"aw",@nobits
	.sectionflags	@""
	.align	4
.nv.shared._Z11block_FW_p3Piii:
	.zero		13312


//--------------------- .nv.shared.reserved.0     --------------------------
	.section	.nv.shared.reserved.0,"aw",@nobits
	.weak		__nv_reservedSMEM_offset_0_alias
	.size		__nv_reservedSMEM_offset_0_alias, 0, 64
	.other		__nv_reservedSMEM_offset_0_alias,@"STO_CUDA_RESERVED_SHARED STV_DEFAULT"
__nv_reservedSMEM_offset_0_alias:
	.zero		0
	.zero		64


//--------------------- .nv.shared._Z11block_FW_p2Piii --------------------------
	.section	.nv.shared._Z11block_FW_p2Piii,"aw",@nobits
	.sectionflags	@""
	.align	4
.nv.shared._Z11block_FW_p2Piii:
	.zero		13312


//--------------------- .nv.shared._Z11block_FW_p1Piii --------------------------
	.section	.nv.shared._Z11block_FW_p1Piii,"aw",@nobits
	.sectionflags	@""
	.align	4
.nv.shared._Z11block_FW_p1Piii:
	.zero		5120


//--------------------- .nv.constant0._Z11block_FW_p3Piii --------------------------
	.section	.nv.constant0._Z11block_FW_p3Piii,"a",@progbits
	.sectionflags	@""
	.align	4
.nv.constant0._Z11block_FW_p3Piii:
	.zero		912


//--------------------- .nv.constant0._Z11block_FW_p2Piii --------------------------
	.section	.nv.constant0._Z11block_FW_p2Piii,"a",@progbits
	.sectionflags	@""
	.align	4
.nv.constant0._Z11block_FW_p2Piii:
	.zero		912


//--------------------- .nv.constant0._Z11block_FW_p1Piii --------------------------
	.section	.nv.constant0._Z11block_FW_p1Piii,"a",@progbits
	.sectionflags	@""
	.align	4
.nv.constant0._Z11block_FW_p1Piii:
	.zero		912


//--------------------- SYMBOLS --------------------------

	.type		.nv.reservedSmem.offset0,@object
	.size		.nv.reservedSmem.offset0,0x4
	.type		.nv.reservedSmem.cap,@object
	.size		.nv.reservedSmem.cap,0x4
